//
// Generated by NVIDIA NVVM Compiler
//
// Compiler Build ID: CL-36424714
// Cuda compilation tools, release 13.0, V13.0.88
// Based on NVVM 20.0.0
//

.version 9.0
.target sm_100
.address_size 64

	// .globl	ttm_squeeze_batch_f32
.extern .shared .align 16 .b8 __ttm_smem[];

.visible .entry ttm_squeeze_batch_f32(
	.param .u64 .ptr .align 1 ttm_squeeze_batch_f32_param_0,
	.param .u64 .ptr .align 1 ttm_squeeze_batch_f32_param_1,
	.param .u64 .ptr .align 1 ttm_squeeze_batch_f32_param_2,
	.param .u64 .ptr .align 1 ttm_squeeze_batch_f32_param_3,
	.param .u64 .ptr .align 1 ttm_squeeze_batch_f32_param_4,
	.param .u64 .ptr .align 1 ttm_squeeze_batch_f32_param_5,
	.param .u64 .ptr .align 1 ttm_squeeze_batch_f32_param_6,
	.param .u64 .ptr .align 1 ttm_squeeze_batch_f32_param_7,
	.param .u32 ttm_squeeze_batch_f32_param_8,
	.param .u32 ttm_squeeze_batch_f32_param_9,
	.param .u32 ttm_squeeze_batch_f32_param_10,
	.param .u64 .ptr .align 1 ttm_squeeze_batch_f32_param_11,
	.param .u64 .ptr .align 1 ttm_squeeze_batch_f32_param_12
)
{
	.reg .pred 	%p<88>;
	.reg .b16 	%rs<10>;
	.reg .b32 	%r<194>;
	.reg .b32 	%f<300>;
	.reg .b64 	%rd<79>;

	ld.param.u64 	%rd13, [ttm_squeeze_batch_f32_param_0];
	ld.param.u64 	%rd14, [ttm_squeeze_batch_f32_param_1];
	ld.param.u64 	%rd15, [ttm_squeeze_batch_f32_param_2];
	ld.param.u64 	%rd8, [ttm_squeeze_batch_f32_param_3];
	ld.param.u64 	%rd9, [ttm_squeeze_batch_f32_param_4];
	ld.param.u64 	%rd10, [ttm_squeeze_batch_f32_param_5];
	ld.param.u64 	%rd11, [ttm_squeeze_batch_f32_param_6];
	ld.param.u64 	%rd12, [ttm_squeeze_batch_f32_param_7];
	ld.param.u32 	%r62, [ttm_squeeze_batch_f32_param_8];
	ld.param.u32 	%r64, [ttm_squeeze_batch_f32_param_9];
	ld.param.u32 	%r63, [ttm_squeeze_batch_f32_param_10];
	ld.param.u64 	%rd16, [ttm_squeeze_batch_f32_param_11];
	ld.param.u64 	%rd17, [ttm_squeeze_batch_f32_param_12];
	cvta.to.global.u64 	%rd1, %rd16;
	cvta.to.global.u64 	%rd2, %rd17;
	cvta.to.global.u64 	%rd3, %rd14;
	cvta.to.global.u64 	%rd4, %rd13;
	cvta.to.global.u64 	%rd5, %rd15;
	mov.u32 	%r1, %ctaid.x;
	setp.ge.s32 	%p2, %r1, %r64;
	@%p2 bra 	$L__BB0_56;
	mul.lo.s32 	%r2, %r62, %r1;
	mov.u32 	%r3, %tid.x;
	setp.ge.s32 	%p3, %r3, %r62;
	@%p3 bra 	$L__BB0_4;
	mov.u32 	%r4, %ntid.x;
	mov.u32 	%r169, %r3;
$L__BB0_3:
	add.s32 	%r65, %r169, %r2;
	mul.wide.s32 	%rd18, %r65, 4;
	add.s64 	%rd19, %rd1, %rd18;
	mov.b32 	%r66, 2147483647;
	st.global.u32 	[%rd19], %r66;
	add.s64 	%rd20, %rd2, %rd18;
	st.global.u32 	[%rd20], %r66;
	add.s32 	%r169, %r169, %r4;
	setp.lt.s32 	%p4, %r169, %r62;
	@%p4 bra 	$L__BB0_3;
$L__BB0_4:
	bar.sync 	0;
	setp.ne.s32 	%p5, %r3, 0;
	@%p5 bra 	$L__BB0_56;
	cvta.to.global.u64 	%rd21, %rd8;
	mul.wide.u32 	%rd22, %r1, 4;
	add.s64 	%rd23, %rd21, %rd22;
	ld.global.nc.u32 	%r67, [%rd23];
	cvt.s64.s32 	%rd6, %r67;
	setp.lt.s64 	%p6, %rd6, 1;
	setp.lt.s32 	%p7, %r63, 0;
	or.pred  	%p8, %p7, %p6;
	setp.ge.s32 	%p9, %r63, %r62;
	or.pred  	%p10, %p9, %p8;
	@%p10 bra 	$L__BB0_56;
	cvt.u32.u64 	%r68, %rd6;
	add.s32 	%r178, %r68, %r63;
	setp.gt.s32 	%p11, %r178, %r62;
	@%p11 bra 	$L__BB0_56;
	cvt.rn.f32.u32 	%f1, %r68;
	rcp.rn.f32 	%f2, %f1;
	mul.f32 	%f81, %f1, 0f3F000000;
	add.f32 	%f3, %f1, 0fBF800000;
	mul.f32 	%f4, %f81, %f3;
	mul.f32 	%f82, %f3, %f1;
	fma.rn.f32 	%f83, %f1, 0f40000000, 0fBF800000;
	mul.f32 	%f84, %f82, %f83;
	div.rn.f32 	%f85, %f84, 0f40C00000;
	mul.f32 	%f86, %f85, %f1;
	mul.f32 	%f87, %f4, %f4;
	sub.f32 	%f5, %f86, %f87;
	rcp.rn.f32 	%f6, %f5;
	cvta.to.global.u64 	%rd24, %rd9;
	add.s64 	%rd26, %rd24, %rd22;
	ld.global.nc.f32 	%f88, [%rd26];
	mul.f32 	%f7, %f88, %f88;
	cvta.to.global.u64 	%rd27, %rd10;
	add.s64 	%rd28, %rd27, %rd22;
	ld.global.nc.f32 	%f89, [%rd28];
	mul.f32 	%f8, %f89, %f89;
	cvta.to.global.u64 	%rd29, %rd11;
	add.s64 	%rd30, %rd29, %rd22;
	ld.global.nc.f32 	%f90, [%rd30];
	mul.f32 	%f9, %f90, %f90;
	cvta.to.global.u64 	%rd31, %rd12;
	add.s64 	%rd32, %rd31, %rd22;
	ld.global.nc.f32 	%f91, [%rd32];
	mul.f32 	%f10, %f91, %f91;
	min.u32 	%r8, %r68, %r62;
	mov.b32 	%r170, 0;
	bra.uni 	$L__BB0_9;
$L__BB0_8:
	add.s32 	%r170, %r170, 1;
	setp.eq.s32 	%p15, %r170, %r8;
	@%p15 bra 	$L__BB0_12;
$L__BB0_9:
	mul.wide.u32 	%rd33, %r170, 4;
	add.s64 	%rd34, %rd5, %rd33;
	ld.global.nc.f32 	%f92, [%rd34];
	abs.f32 	%f93, %f92;
	setp.equ.f32 	%p12, %f93, 0f7F800000;
	@%p12 bra 	$L__BB0_56;
	add.s64 	%rd36, %rd4, %rd33;
	ld.global.nc.f32 	%f94, [%rd36];
	abs.f32 	%f95, %f94;
	setp.equ.f32 	%p13, %f95, 0f7F800000;
	@%p13 bra 	$L__BB0_56;
	add.s64 	%rd38, %rd3, %rd33;
	ld.global.nc.f32 	%f96, [%rd38];
	abs.f32 	%f97, %f96;
	setp.equ.f32 	%p14, %f97, 0f7F800000;
	@%p14 bra 	$L__BB0_56;
	bra.uni 	$L__BB0_8;
$L__BB0_12:
	shl.b32 	%r73, %r68, 2;
	mov.u32 	%r74, __ttm_smem;
	add.s32 	%r11, %r74, %r73;
	add.s32 	%r12, %r11, %r73;
	add.s32 	%r13, %r12, %r73;
	add.s32 	%r14, %r13, %r73;
	mov.f32 	%f276, 0f00000000;
	mov.b32 	%r171, 0;
	cvt.u64.u32 	%rd7, %r178;
	sub.s64 	%rd40, %rd7, %rd6;
	mov.u32 	%r180, %r171;
	mov.u32 	%r181, %r171;
	mov.f32 	%f297, %f276;
	mov.f32 	%f296, %f276;
	mov.f32 	%f290, %f276;
	mov.f32 	%f289, %f276;
	mov.f32 	%f273, %f276;
	mov.f32 	%f272, %f276;
	mov.u32 	%r191, %r171;
	mov.u32 	%r193, %r171;
$L__BB0_13:
	add.s32 	%r20, %r63, %r171;
	cvt.u64.u32 	%rd39, %r171;
	add.s64 	%rd41, %rd40, %rd39;
	shl.b64 	%rd42, %rd41, 2;
	add.s64 	%rd43, %rd42, 4;
	add.s64 	%rd44, %rd4, %rd43;
	ld.global.nc.f32 	%f18, [%rd44+-4];
	add.s64 	%rd45, %rd3, %rd43;
	ld.global.nc.f32 	%f19, [%rd45+-4];
	add.s64 	%rd46, %rd5, %rd43;
	ld.global.nc.f32 	%f20, [%rd46+-4];
	abs.f32 	%f99, %f18;
	setp.ne.f32 	%p16, %f99, 0f7F800000;
	abs.f32 	%f100, %f19;
	setp.ne.f32 	%p17, %f100, 0f7F800000;
	and.pred  	%p18, %p16, %p17;
	abs.f32 	%f21, %f20;
	setp.ne.f32 	%p19, %f21, 0f7F800000;
	and.pred  	%p20, %p18, %p19;
	selp.u16 	%rs5, 1, 0, %p20;
	add.s32 	%r21, %r14, %r171;
	st.shared.u8 	[%r21], %rs5;
	xor.b16  	%rs6, %rs5, 1;
	cvt.u32.u16 	%r75, %rs6;
	add.s32 	%r181, %r181, %r75;
	shl.b32 	%r76, %r171, 2;
	add.s32 	%r77, %r12, %r76;
	st.shared.f32 	[%r77], %f20;
	not.pred 	%p21, %p20;
	@%p21 bra 	$L__BB0_15;
	add.f32 	%f22, %f273, %f20;
	abs.f32 	%f101, %f273;
	setp.ltu.f32 	%p22, %f101, %f21;
	sub.f32 	%f102, %f20, %f22;
	add.f32 	%f103, %f273, %f102;
	sub.f32 	%f104, %f273, %f22;
	add.f32 	%f105, %f20, %f104;
	selp.f32 	%f106, %f103, %f105, %p22;
	add.f32 	%f272, %f272, %f106;
	mul.f32 	%f107, %f20, %f20;
	add.f32 	%f24, %f290, %f107;
	abs.f32 	%f108, %f290;
	abs.f32 	%f109, %f107;
	setp.ltu.f32 	%p23, %f108, %f109;
	sub.f32 	%f110, %f107, %f24;
	add.f32 	%f111, %f290, %f110;
	sub.f32 	%f112, %f290, %f24;
	add.f32 	%f113, %f107, %f112;
	selp.f32 	%f114, %f111, %f113, %p23;
	add.f32 	%f289, %f289, %f114;
	cvt.rn.f32.u32 	%f115, %r171;
	fma.rn.f32 	%f276, %f115, %f20, %f276;
	mov.f32 	%f273, %f22;
	mov.f32 	%f290, %f24;
$L__BB0_15:
	setp.ne.s32 	%p24, %r20, 0;
	@%p24 bra 	$L__BB0_17;
	sub.f32 	%f124, %f18, %f19;
	abs.f32 	%f277, %f124;
	bra.uni 	$L__BB0_18;
$L__BB0_17:
	mul.wide.s32 	%rd47, %r20, 4;
	add.s64 	%rd48, %rd47, %rd5;
	ld.global.nc.f32 	%f116, [%rd48+-4];
	sub.f32 	%f117, %f18, %f19;
	abs.f32 	%f118, %f117;
	sub.f32 	%f119, %f18, %f116;
	abs.f32 	%f120, %f119;
	sub.f32 	%f121, %f19, %f116;
	abs.f32 	%f122, %f121;
	max.f32 	%f123, %f118, %f120;
	max.f32 	%f277, %f123, %f122;
$L__BB0_18:
	cvt.u32.u64 	%r78, %rd6;
	abs.f32 	%f35, %f277;
	setp.equ.f32 	%p25, %f35, 0f7F800000;
	setp.ne.f32 	%p26, %f35, 0f7F800000;
	selp.u16 	%rs7, 1, 0, %p26;
	add.s32 	%r79, %r21, %r78;
	st.shared.u8 	[%r79], %rs7;
	xor.b16  	%rs8, %rs7, 1;
	cvt.u32.u16 	%r80, %rs8;
	add.s32 	%r180, %r180, %r80;
	shl.b32 	%r81, %r171, 2;
	add.s32 	%r82, %r13, %r81;
	st.shared.f32 	[%r82], %f277;
	@%p25 bra 	$L__BB0_20;
	add.f32 	%f36, %f297, %f277;
	abs.f32 	%f125, %f297;
	setp.ltu.f32 	%p27, %f125, %f35;
	sub.f32 	%f126, %f277, %f36;
	add.f32 	%f127, %f297, %f126;
	sub.f32 	%f128, %f297, %f36;
	add.f32 	%f129, %f277, %f128;
	selp.f32 	%f130, %f127, %f129, %p27;
	add.f32 	%f296, %f296, %f130;
	mov.f32 	%f297, %f36;
$L__BB0_20:
	mov.u32 	%r24, %r191;
	setp.eq.s32 	%p28, %r24, 0;
	@%p28 bra 	$L__BB0_22;
	cvt.u32.u64 	%r83, %rd6;
	add.s32 	%r191, %r24, -1;
	setp.gt.s32 	%p29, %r24, 0;
	selp.b32 	%r84, 0, %r83, %p29;
	add.s32 	%r85, %r84, %r24;
	shl.b32 	%r86, %r85, 2;
	mov.u32 	%r87, __ttm_smem;
	add.s32 	%r88, %r87, %r86;
	ld.shared.u32 	%r89, [%r88+-4];
	mul.wide.s32 	%rd49, %r89, 4;
	add.s64 	%rd50, %rd4, %rd49;
	ld.global.nc.f32 	%f131, [%rd50];
	setp.le.f32 	%p30, %f131, %f18;
	@%p30 bra 	$L__BB0_20;
$L__BB0_22:
	cvt.u32.u64 	%r90, %rd6;
	shl.b32 	%r91, %r24, 2;
	mov.u32 	%r92, __ttm_smem;
	add.s32 	%r93, %r92, %r91;
	st.shared.u32 	[%r93], %r20;
	add.s32 	%r94, %r24, 1;
	setp.eq.s32 	%p31, %r94, %r90;
	selp.b32 	%r191, 0, %r94, %p31;
$L__BB0_23:
	mov.u32 	%r27, %r193;
	setp.eq.s32 	%p32, %r27, 0;
	@%p32 bra 	$L__BB0_25;
	cvt.u32.u64 	%r95, %rd6;
	add.s32 	%r193, %r27, -1;
	setp.gt.s32 	%p33, %r27, 0;
	selp.b32 	%r96, 0, %r95, %p33;
	add.s32 	%r97, %r96, %r27;
	shl.b32 	%r98, %r97, 2;
	add.s32 	%r99, %r11, %r98;
	ld.shared.u32 	%r100, [%r99+-4];
	mul.wide.s32 	%rd51, %r100, 4;
	add.s64 	%rd52, %rd3, %rd51;
	ld.global.nc.f32 	%f132, [%rd52];
	setp.ge.f32 	%p34, %f132, %f19;
	@%p34 bra 	$L__BB0_23;
$L__BB0_25:
	cvt.u32.u64 	%r101, %rd6;
	shl.b32 	%r102, %r27, 2;
	add.s32 	%r103, %r11, %r102;
	st.shared.u32 	[%r103], %r20;
	add.s32 	%r104, %r27, 1;
	setp.eq.s32 	%p35, %r104, %r101;
	selp.b32 	%r193, 0, %r104, %p35;
	add.s32 	%r171, %r171, 1;
	setp.ne.s32 	%p36, %r171, %r101;
	@%p36 bra 	$L__BB0_13;
	or.b32  	%r105, %r181, %r180;
	setp.ne.s32 	%p37, %r105, 0;
	@%p37 bra 	$L__BB0_28;
	setp.neu.f32 	%p38, %f5, 0f00000000;
	add.f32 	%f133, %f272, %f273;
	mul.f32 	%f134, %f2, %f133;
	add.f32 	%f135, %f289, %f290;
	mul.f32 	%f136, %f2, %f135;
	mul.f32 	%f137, %f134, %f134;
	sub.f32 	%f138, %f136, %f137;
	max.f32 	%f139, %f138, 0f00000000;
	add.f32 	%f140, %f296, %f297;
	mul.f32 	%f141, %f2, %f140;
	mul.f32 	%f142, %f141, %f141;
	mul.f32 	%f143, %f7, %f139;
	mul.f32 	%f144, %f10, %f142;
	mul.f32 	%f145, %f9, %f142;
	mul.f32 	%f146, %f8, %f142;
	setp.gt.f32 	%p39, %f143, %f144;
	setp.le.f32 	%p40, %f143, %f146;
	setp.le.f32 	%p41, %f143, %f145;
	selp.f32 	%f147, 0f40000000, 0f3F800000, %p41;
	selp.f32 	%f148, 0f40400000, %f147, %p40;
	selp.f32 	%f149, 0f00000000, %f148, %p39;
	cvt.s64.s32 	%rd53, %r2;
	add.s64 	%rd54, %rd7, %rd53;
	shl.b64 	%rd55, %rd54, 2;
	add.s64 	%rd56, %rd2, %rd55;
	st.global.f32 	[%rd56+-4], %f149;
	ld.shared.u32 	%r106, [__ttm_smem];
	mul.wide.s32 	%rd57, %r106, 4;
	add.s64 	%rd58, %rd4, %rd57;
	ld.global.nc.f32 	%f150, [%rd58];
	ld.shared.u32 	%r107, [%r11];
	mul.wide.s32 	%rd59, %r107, 4;
	add.s64 	%rd60, %rd3, %rd59;
	ld.global.nc.f32 	%f151, [%rd60];
	add.f32 	%f152, %f150, %f151;
	fma.rn.f32 	%f153, %f152, 0f3F000000, %f134;
	mul.f32 	%f154, %f153, 0f3F000000;
	mul.f32 	%f155, %f154, %f1;
	sub.f32 	%f156, %f133, %f155;
	mul.f32 	%f157, %f4, %f154;
	sub.f32 	%f158, %f276, %f157;
	mul.f32 	%f159, %f158, %f1;
	mul.f32 	%f160, %f4, %f156;
	sub.f32 	%f161, %f159, %f160;
	mul.f32 	%f162, %f6, %f161;
	selp.f32 	%f163, %f162, 0f00000000, %p38;
	mul.f32 	%f164, %f4, %f163;
	sub.f32 	%f165, %f156, %f164;
	mul.f32 	%f166, %f2, %f165;
	fma.rn.f32 	%f167, %f3, %f163, %f166;
	add.s64 	%rd61, %rd1, %rd55;
	st.global.f32 	[%rd61+-4], %f167;
$L__BB0_28:
	setp.ge.s32 	%p42, %r178, %r62;
	@%p42 bra 	$L__BB0_56;
	mov.b32 	%r179, 0;
	mov.u32 	%r186, %r179;
	mov.u32 	%r189, %r179;
$L__BB0_30:
	sub.s32 	%r39, %r178, %r101;
	setp.eq.s32 	%p43, %r186, %r191;
	mov.u32 	%r187, %r191;
	@%p43 bra 	$L__BB0_33;
$L__BB0_31:
	shl.b32 	%r110, %r186, 2;
	mov.u32 	%r111, __ttm_smem;
	add.s32 	%r112, %r111, %r110;
	ld.shared.u32 	%r113, [%r112];
	setp.gt.s32 	%p44, %r113, %r39;
	mov.u32 	%r187, %r186;
	@%p44 bra 	$L__BB0_33;
	cvt.u32.u64 	%r114, %rd6;
	add.s32 	%r115, %r186, 1;
	setp.eq.s32 	%p45, %r115, %r114;
	selp.b32 	%r186, 0, %r115, %p45;
	setp.ne.s32 	%p46, %r186, %r191;
	mov.u32 	%r187, %r191;
	@%p46 bra 	$L__BB0_31;
$L__BB0_33:
	setp.eq.s32 	%p47, %r189, %r193;
	@%p47 bra 	$L__BB0_37;
	mov.u32 	%r188, %r189;
$L__BB0_35:
	shl.b32 	%r116, %r188, 2;
	add.s32 	%r117, %r11, %r116;
	ld.shared.u32 	%r118, [%r117];
	setp.gt.s32 	%p48, %r118, %r39;
	mov.u32 	%r189, %r188;
	@%p48 bra 	$L__BB0_37;
	cvt.u32.u64 	%r119, %rd6;
	add.s32 	%r120, %r188, 1;
	setp.eq.s32 	%p49, %r120, %r119;
	selp.b32 	%r188, 0, %r120, %p49;
	setp.ne.s32 	%p50, %r188, %r193;
	mov.u32 	%r189, %r193;
	@%p50 bra 	$L__BB0_35;
$L__BB0_37:
	cvt.u32.u64 	%r121, %rd6;
	mul.wide.u32 	%rd62, %r178, 4;
	add.s64 	%rd63, %rd4, %rd62;
	ld.global.nc.f32 	%f47, [%rd63];
	add.s64 	%rd64, %rd3, %rd62;
	ld.global.nc.f32 	%f48, [%rd64];
	add.s64 	%rd65, %rd5, %rd62;
	ld.global.nc.f32 	%f49, [%rd65];
	abs.f32 	%f168, %f47;
	setp.ne.f32 	%p51, %f168, 0f7F800000;
	abs.f32 	%f169, %f48;
	setp.ne.f32 	%p52, %f169, 0f7F800000;
	and.pred  	%p53, %p51, %p52;
	abs.f32 	%f50, %f49;
	setp.ne.f32 	%p54, %f50, 0f7F800000;
	and.pred  	%p1, %p53, %p54;
	selp.u16 	%rs1, 1, 0, %p1;
	add.s32 	%r122, %r178, -1;
	mul.wide.u32 	%rd66, %r122, 4;
	add.s64 	%rd67, %rd5, %rd66;
	ld.global.nc.f32 	%f170, [%rd67];
	sub.f32 	%f171, %f47, %f48;
	abs.f32 	%f172, %f171;
	sub.f32 	%f173, %f47, %f170;
	abs.f32 	%f174, %f173;
	sub.f32 	%f175, %f48, %f170;
	abs.f32 	%f176, %f175;
	max.f32 	%f177, %f172, %f174;
	max.f32 	%f51, %f177, %f176;
	abs.f32 	%f52, %f51;
	setp.equ.f32 	%p55, %f52, 0f7F800000;
	setp.ne.f32 	%p56, %f52, 0f7F800000;
	selp.u16 	%rs2, 1, 0, %p56;
	shl.b32 	%r123, %r179, 2;
	add.s32 	%r46, %r12, %r123;
	ld.shared.f32 	%f53, [%r46];
	add.s32 	%r47, %r13, %r123;
	ld.shared.f32 	%f54, [%r47];
	shl.b32 	%r124, %r121, 2;
	add.s32 	%r125, %r13, %r124;
	add.s32 	%r48, %r125, %r179;
	ld.shared.u8 	%rs3, [%r48];
	add.s32 	%r49, %r48, %r121;
	ld.shared.u8 	%rs4, [%r49];
	xor.b16  	%rs9, %rs1, 1;
	cvt.u32.u16 	%r126, %rs9;
	setp.eq.s16 	%p57, %rs3, 0;
	selp.s32 	%r127, -1, 0, %p57;
	add.s32 	%r128, %r181, %r126;
	add.s32 	%r181, %r128, %r127;
	selp.u32 	%r129, 1, 0, %p55;
	setp.eq.s16 	%p58, %rs4, 0;
	selp.s32 	%r130, -1, 0, %p58;
	add.s32 	%r131, %r180, %r130;
	add.s32 	%r180, %r131, %r129;
	mov.f32 	%f292, %f272;
	mov.f32 	%f293, %f273;
	@%p57 bra 	$L__BB0_39;
	neg.f32 	%f178, %f53;
	sub.f32 	%f293, %f273, %f53;
	abs.f32 	%f179, %f273;
	abs.f32 	%f180, %f178;
	setp.ltu.f32 	%p59, %f179, %f180;
	sub.f32 	%f181, %f178, %f293;
	add.f32 	%f182, %f273, %f181;
	sub.f32 	%f183, %f273, %f293;
	sub.f32 	%f184, %f183, %f53;
	selp.f32 	%f185, %f182, %f184, %p59;
	add.f32 	%f292, %f272, %f185;
	mul.f32 	%f186, %f53, %f178;
	add.f32 	%f57, %f290, %f186;
	abs.f32 	%f187, %f290;
	abs.f32 	%f188, %f186;
	setp.ltu.f32 	%p60, %f187, %f188;
	sub.f32 	%f189, %f186, %f57;
	add.f32 	%f190, %f290, %f189;
	sub.f32 	%f191, %f290, %f57;
	add.f32 	%f192, %f186, %f191;
	selp.f32 	%f193, %f190, %f192, %p60;
	add.f32 	%f289, %f289, %f193;
	mov.f32 	%f290, %f57;
$L__BB0_39:
	mov.f32 	%f291, 0f00000000;
	not.pred 	%p61, %p1;
	@%p61 bra 	$L__BB0_41;
	add.f32 	%f63, %f49, %f293;
	abs.f32 	%f195, %f293;
	setp.ltu.f32 	%p62, %f195, %f50;
	sub.f32 	%f196, %f49, %f63;
	add.f32 	%f197, %f293, %f196;
	sub.f32 	%f198, %f293, %f63;
	add.f32 	%f199, %f49, %f198;
	selp.f32 	%f200, %f197, %f199, %p62;
	add.f32 	%f292, %f292, %f200;
	mul.f32 	%f201, %f49, %f49;
	add.f32 	%f65, %f201, %f290;
	abs.f32 	%f202, %f290;
	abs.f32 	%f203, %f201;
	setp.ltu.f32 	%p63, %f202, %f203;
	sub.f32 	%f204, %f201, %f65;
	add.f32 	%f205, %f290, %f204;
	sub.f32 	%f206, %f290, %f65;
	add.f32 	%f207, %f201, %f206;
	selp.f32 	%f208, %f205, %f207, %p63;
	add.f32 	%f289, %f289, %f208;
	mov.f32 	%f291, %f49;
	mov.f32 	%f293, %f63;
	mov.f32 	%f290, %f65;
$L__BB0_41:
	selp.f32 	%f209, 0f00000000, %f53, %p57;
	add.f32 	%f210, %f272, %f273;
	sub.f32 	%f211, %f210, %f209;
	sub.f32 	%f212, %f276, %f211;
	cvt.u32.u64 	%r132, %rd6;
	add.s32 	%r133, %r132, -1;
	cvt.rn.f32.u32 	%f213, %r133;
	fma.rn.f32 	%f276, %f213, %f291, %f212;
	@%p58 bra 	$L__BB0_43;
	neg.f32 	%f214, %f54;
	sub.f32 	%f73, %f297, %f54;
	abs.f32 	%f215, %f297;
	abs.f32 	%f216, %f214;
	setp.ltu.f32 	%p66, %f215, %f216;
	sub.f32 	%f217, %f214, %f73;
	add.f32 	%f218, %f297, %f217;
	sub.f32 	%f219, %f297, %f73;
	sub.f32 	%f220, %f219, %f54;
	selp.f32 	%f221, %f218, %f220, %p66;
	add.f32 	%f296, %f296, %f221;
	mov.f32 	%f297, %f73;
$L__BB0_43:
	@%p55 bra 	$L__BB0_45;
	add.f32 	%f77, %f51, %f297;
	abs.f32 	%f222, %f297;
	setp.ltu.f32 	%p68, %f222, %f52;
	sub.f32 	%f223, %f51, %f77;
	add.f32 	%f224, %f297, %f223;
	sub.f32 	%f225, %f297, %f77;
	add.f32 	%f226, %f51, %f225;
	selp.f32 	%f227, %f224, %f226, %p68;
	add.f32 	%f296, %f296, %f227;
	mov.f32 	%f297, %f77;
$L__BB0_45:
	st.shared.f32 	[%r46], %f49;
	st.shared.u8 	[%r48], %rs1;
	st.shared.f32 	[%r47], %f51;
	st.shared.u8 	[%r49], %rs2;
	setp.eq.s32 	%p69, %r187, %r191;
	@%p69 bra 	$L__BB0_49;
	mov.u32 	%r190, %r191;
$L__BB0_47:
	cvt.u32.u64 	%r134, %rd6;
	setp.gt.s32 	%p70, %r190, 0;
	selp.b32 	%r135, 0, %r134, %p70;
	add.s32 	%r136, %r190, %r135;
	shl.b32 	%r137, %r136, 2;
	mov.u32 	%r138, __ttm_smem;
	add.s32 	%r139, %r138, %r137;
	ld.shared.u32 	%r140, [%r139+-4];
	mul.wide.s32 	%rd68, %r140, 4;
	add.s64 	%rd69, %rd4, %rd68;
	ld.global.nc.f32 	%f228, [%rd69];
	setp.gtu.f32 	%p71, %f228, %f47;
	mov.u32 	%r191, %r190;
	@%p71 bra 	$L__BB0_49;
	setp.eq.s32 	%p72, %r190, 0;
	selp.b32 	%r142, %r134, %r190, %p72;
	add.s32 	%r190, %r142, -1;
	setp.ne.s32 	%p73, %r187, %r190;
	mov.u32 	%r191, %r187;
	@%p73 bra 	$L__BB0_47;
$L__BB0_49:
	shl.b32 	%r143, %r191, 2;
	mov.u32 	%r144, __ttm_smem;
	add.s32 	%r145, %r144, %r143;
	st.shared.u32 	[%r145], %r178;
	setp.eq.s32 	%p74, %r189, %r193;
	@%p74 bra 	$L__BB0_53;
	mov.u32 	%r192, %r193;
$L__BB0_51:
	cvt.u32.u64 	%r146, %rd6;
	setp.gt.s32 	%p75, %r192, 0;
	selp.b32 	%r147, 0, %r146, %p75;
	add.s32 	%r148, %r192, %r147;
	shl.b32 	%r149, %r148, 2;
	add.s32 	%r150, %r11, %r149;
	ld.shared.u32 	%r151, [%r150+-4];
	mul.wide.s32 	%rd70, %r151, 4;
	add.s64 	%rd71, %rd3, %rd70;
	ld.global.nc.f32 	%f229, [%rd71];
	setp.ltu.f32 	%p76, %f229, %f48;
	mov.u32 	%r193, %r192;
	@%p76 bra 	$L__BB0_53;
	setp.eq.s32 	%p77, %r192, 0;
	selp.b32 	%r153, %r146, %r192, %p77;
	add.s32 	%r192, %r153, -1;
	setp.ne.s32 	%p78, %r189, %r192;
	mov.u32 	%r193, %r189;
	@%p78 bra 	$L__BB0_51;
$L__BB0_53:
	shl.b32 	%r154, %r193, 2;
	add.s32 	%r155, %r11, %r154;
	st.shared.u32 	[%r155], %r178;
	or.b32  	%r156, %r181, %r180;
	setp.ne.s32 	%p79, %r156, 0;
	@%p79 bra 	$L__BB0_55;
	setp.neu.f32 	%p80, %f5, 0f00000000;
	add.f32 	%f230, %f292, %f293;
	mul.f32 	%f231, %f2, %f230;
	add.f32 	%f232, %f289, %f290;
	mul.f32 	%f233, %f2, %f232;
	mul.f32 	%f234, %f231, %f231;
	sub.f32 	%f235, %f233, %f234;
	max.f32 	%f236, %f235, 0f00000000;
	add.f32 	%f237, %f296, %f297;
	mul.f32 	%f238, %f2, %f237;
	mul.f32 	%f239, %f238, %f238;
	mul.f32 	%f240, %f7, %f236;
	mul.f32 	%f241, %f10, %f239;
	mul.f32 	%f242, %f9, %f239;
	mul.f32 	%f243, %f8, %f239;
	setp.gt.f32 	%p81, %f240, %f241;
	setp.le.f32 	%p82, %f240, %f243;
	setp.le.f32 	%p83, %f240, %f242;
	selp.f32 	%f244, 0f40000000, 0f3F800000, %p83;
	selp.f32 	%f245, 0f40400000, %f244, %p82;
	selp.f32 	%f246, 0f00000000, %f245, %p81;
	add.s32 	%r157, %r178, %r2;
	mul.wide.s32 	%rd72, %r157, 4;
	add.s64 	%rd73, %rd2, %rd72;
	st.global.f32 	[%rd73], %f246;
	shl.b32 	%r158, %r187, 2;
	mov.u32 	%r159, __ttm_smem;
	add.s32 	%r160, %r159, %r158;
	ld.shared.u32 	%r161, [%r160];
	mul.wide.s32 	%rd74, %r161, 4;
	add.s64 	%rd75, %rd4, %rd74;
	ld.global.nc.f32 	%f247, [%rd75];
	shl.b32 	%r162, %r189, 2;
	add.s32 	%r163, %r11, %r162;
	ld.shared.u32 	%r164, [%r163];
	mul.wide.s32 	%rd76, %r164, 4;
	add.s64 	%rd77, %rd3, %rd76;
	ld.global.nc.f32 	%f248, [%rd77];
	add.f32 	%f249, %f247, %f248;
	fma.rn.f32 	%f250, %f249, 0f3F000000, %f231;
	mul.f32 	%f251, %f250, 0f3F000000;
	mul.f32 	%f252, %f251, %f1;
	sub.f32 	%f253, %f230, %f252;
	mul.f32 	%f254, %f4, %f251;
	sub.f32 	%f255, %f276, %f254;
	mul.f32 	%f256, %f255, %f1;
	mul.f32 	%f257, %f4, %f253;
	sub.f32 	%f258, %f256, %f257;
	mul.f32 	%f259, %f6, %f258;
	selp.f32 	%f260, %f259, 0f00000000, %p80;
	mul.f32 	%f261, %f4, %f260;
	sub.f32 	%f262, %f253, %f261;
	mul.f32 	%f263, %f2, %f262;
	fma.rn.f32 	%f264, %f3, %f260, %f263;
	add.s64 	%rd78, %rd1, %rd72;
	st.global.f32 	[%rd78], %f264;
$L__BB0_55:
	add.s32 	%r165, %r193, 1;
	add.s32 	%r166, %r191, 1;
	add.s32 	%r167, %r179, 1;
	add.s32 	%r178, %r178, 1;
	setp.lt.s32 	%p84, %r178, %r62;
	cvt.u32.u64 	%r168, %rd6;
	setp.eq.s32 	%p85, %r167, %r168;
	selp.b32 	%r179, 0, %r167, %p85;
	setp.eq.s32 	%p86, %r166, %r168;
	selp.b32 	%r191, 0, %r166, %p86;
	setp.eq.s32 	%p87, %r165, %r168;
	selp.b32 	%r193, 0, %r165, %p87;
	mov.f32 	%f273, %f293;
	mov.f32 	%f272, %f292;
	mov.u32 	%r186, %r187;
	@%p84 bra 	$L__BB0_30;
$L__BB0_56:
	ret;

}
	// .globl	ttm_squeeze_many_series_one_param_f32
.visible .entry ttm_squeeze_many_series_one_param_f32(
	.param .u64 .ptr .align 1 ttm_squeeze_many_series_one_param_f32_param_0,
	.param .u64 .ptr .align 1 ttm_squeeze_many_series_one_param_f32_param_1,
	.param .u64 .ptr .align 1 ttm_squeeze_many_series_one_param_f32_param_2,
	.param .u64 .ptr .align 1 ttm_squeeze_many_series_one_param_f32_param_3,
	.param .u32 ttm_squeeze_many_series_one_param_f32_param_4,
	.param .u32 ttm_squeeze_many_series_one_param_f32_param_5,
	.param .u32 ttm_squeeze_many_series_one_param_f32_param_6,
	.param .f32 ttm_squeeze_many_series_one_param_f32_param_7,
	.param .f32 ttm_squeeze_many_series_one_param_f32_param_8,
	.param .f32 ttm_squeeze_many_series_one_param_f32_param_9,
	.param .f32 ttm_squeeze_many_series_one_param_f32_param_10,
	.param .u64 .ptr .align 1 ttm_squeeze_many_series_one_param_f32_param_11,
	.param .u64 .ptr .align 1 ttm_squeeze_many_series_one_param_f32_param_12
)
{
	.reg .pred 	%p<102>;
	.reg .b16 	%rs<9>;
	.reg .b32 	%r<202>;
	.reg .b32 	%f<318>;
	.reg .b64 	%rd<132>;

	ld.param.u64 	%rd14, [ttm_squeeze_many_series_one_param_f32_param_0];
	ld.param.u64 	%rd15, [ttm_squeeze_many_series_one_param_f32_param_1];
	ld.param.u64 	%rd16, [ttm_squeeze_many_series_one_param_f32_param_2];
	ld.param.u64 	%rd11, [ttm_squeeze_many_series_one_param_f32_param_3];
	ld.param.u32 	%r80, [ttm_squeeze_many_series_one_param_f32_param_4];
	ld.param.u32 	%r81, [ttm_squeeze_many_series_one_param_f32_param_5];
	ld.param.u32 	%r82, [ttm_squeeze_many_series_one_param_f32_param_6];
	ld.param.f32 	%f85, [ttm_squeeze_many_series_one_param_f32_param_9];
	ld.param.f32 	%f86, [ttm_squeeze_many_series_one_param_f32_param_10];
	ld.param.u64 	%rd12, [ttm_squeeze_many_series_one_param_f32_param_11];
	ld.param.u64 	%rd13, [ttm_squeeze_many_series_one_param_f32_param_12];
	cvta.to.global.u64 	%rd1, %rd16;
	cvta.to.global.u64 	%rd2, %rd15;
	cvta.to.global.u64 	%rd3, %rd14;
	mov.u32 	%r1, %ctaid.y;
	mov.u32 	%r83, %ctaid.x;
	mov.u32 	%r84, %ntid.x;
	mul.lo.s32 	%r85, %r83, %r84;
	mov.u32 	%r86, %tid.x;
	setp.ge.s32 	%p2, %r1, %r80;
	neg.s32 	%r87, %r86;
	setp.ne.s32 	%p3, %r85, %r87;
	or.pred  	%p4, %p3, %p2;
	@%p4 bra 	$L__BB1_69;
	cvta.to.global.u64 	%rd17, %rd13;
	cvta.to.global.u64 	%rd18, %rd12;
	cvt.u64.u32 	%rd4, %r1;
	mul.wide.u32 	%rd19, %r1, 4;
	add.s64 	%rd5, %rd18, %rd19;
	add.s64 	%rd6, %rd17, %rd19;
	setp.lt.s32 	%p5, %r81, 1;
	@%p5 bra 	$L__BB1_13;
	and.b32  	%r2, %r81, 7;
	setp.lt.u32 	%p6, %r81, 8;
	mov.b32 	%r174, 0;
	@%p6 bra 	$L__BB1_5;
	and.b32  	%r174, %r81, 2147483640;
	neg.s32 	%r172, %r174;
	shl.b32 	%r5, %r80, 3;
	mov.b32 	%r171, 0;
	mul.wide.s32 	%rd23, %r80, 4;
$L__BB1_4:
	.pragma "nounroll";
	mul.wide.s32 	%rd20, %r171, 4;
	add.s64 	%rd21, %rd5, %rd20;
	mov.b32 	%r90, 2147483647;
	st.global.u32 	[%rd21], %r90;
	add.s64 	%rd22, %rd6, %rd20;
	st.global.u32 	[%rd22], %r90;
	add.s64 	%rd24, %rd21, %rd23;
	st.global.u32 	[%rd24], %r90;
	add.s64 	%rd25, %rd22, %rd23;
	st.global.u32 	[%rd25], %r90;
	add.s64 	%rd26, %rd24, %rd23;
	st.global.u32 	[%rd26], %r90;
	add.s64 	%rd27, %rd25, %rd23;
	st.global.u32 	[%rd27], %r90;
	add.s64 	%rd28, %rd26, %rd23;
	st.global.u32 	[%rd28], %r90;
	add.s64 	%rd29, %rd27, %rd23;
	st.global.u32 	[%rd29], %r90;
	add.s64 	%rd30, %rd28, %rd23;
	st.global.u32 	[%rd30], %r90;
	add.s64 	%rd31, %rd29, %rd23;
	st.global.u32 	[%rd31], %r90;
	add.s64 	%rd32, %rd30, %rd23;
	st.global.u32 	[%rd32], %r90;
	add.s64 	%rd33, %rd31, %rd23;
	st.global.u32 	[%rd33], %r90;
	add.s64 	%rd34, %rd32, %rd23;
	st.global.u32 	[%rd34], %r90;
	add.s64 	%rd35, %rd33, %rd23;
	st.global.u32 	[%rd35], %r90;
	add.s64 	%rd36, %rd34, %rd23;
	st.global.u32 	[%rd36], %r90;
	add.s64 	%rd37, %rd35, %rd23;
	st.global.u32 	[%rd37], %r90;
	add.s32 	%r172, %r172, 8;
	add.s32 	%r171, %r171, %r5;
	setp.ne.s32 	%p7, %r172, 0;
	@%p7 bra 	$L__BB1_4;
$L__BB1_5:
	setp.eq.s32 	%p8, %r2, 0;
	@%p8 bra 	$L__BB1_13;
	and.b32  	%r11, %r81, 3;
	setp.lt.u32 	%p9, %r2, 4;
	@%p9 bra 	$L__BB1_8;
	mul.lo.s32 	%r91, %r174, %r80;
	mul.wide.s32 	%rd38, %r91, 4;
	add.s64 	%rd39, %rd5, %rd38;
	mov.b32 	%r92, 2147483647;
	st.global.u32 	[%rd39], %r92;
	add.s64 	%rd40, %rd6, %rd38;
	st.global.u32 	[%rd40], %r92;
	mul.wide.s32 	%rd41, %r80, 4;
	add.s64 	%rd42, %rd39, %rd41;
	st.global.u32 	[%rd42], %r92;
	add.s64 	%rd43, %rd40, %rd41;
	st.global.u32 	[%rd43], %r92;
	add.s64 	%rd44, %rd42, %rd41;
	st.global.u32 	[%rd44], %r92;
	add.s64 	%rd45, %rd43, %rd41;
	st.global.u32 	[%rd45], %r92;
	add.s64 	%rd46, %rd44, %rd41;
	st.global.u32 	[%rd46], %r92;
	add.s64 	%rd47, %rd45, %rd41;
	st.global.u32 	[%rd47], %r92;
	add.s32 	%r174, %r174, 4;
$L__BB1_8:
	setp.eq.s32 	%p10, %r11, 0;
	@%p10 bra 	$L__BB1_13;
	setp.eq.s32 	%p11, %r11, 1;
	@%p11 bra 	$L__BB1_11;
	mul.lo.s32 	%r93, %r174, %r80;
	mul.wide.s32 	%rd48, %r93, 4;
	add.s64 	%rd49, %rd5, %rd48;
	mov.b32 	%r94, 2147483647;
	st.global.u32 	[%rd49], %r94;
	add.s64 	%rd50, %rd6, %rd48;
	st.global.u32 	[%rd50], %r94;
	mul.wide.s32 	%rd51, %r80, 4;
	add.s64 	%rd52, %rd49, %rd51;
	st.global.u32 	[%rd52], %r94;
	add.s64 	%rd53, %rd50, %rd51;
	st.global.u32 	[%rd53], %r94;
	add.s32 	%r174, %r174, 2;
$L__BB1_11:
	and.b32  	%r95, %r81, 1;
	setp.eq.b32 	%p12, %r95, 1;
	not.pred 	%p13, %p12;
	@%p13 bra 	$L__BB1_13;
	mul.lo.s32 	%r96, %r174, %r80;
	mul.wide.s32 	%rd54, %r96, 4;
	add.s64 	%rd55, %rd5, %rd54;
	mov.b32 	%r97, 2147483647;
	st.global.u32 	[%rd55], %r97;
	add.s64 	%rd56, %rd6, %rd54;
	st.global.u32 	[%rd56], %r97;
$L__BB1_13:
	cvta.to.global.u64 	%rd57, %rd11;
	shl.b64 	%rd58, %rd4, 2;
	add.s64 	%rd59, %rd57, %rd58;
	ld.global.nc.u32 	%r176, [%rd59];
	setp.lt.s32 	%p14, %r82, 1;
	setp.lt.s32 	%p15, %r176, 0;
	setp.ge.s32 	%p16, %r176, %r81;
	or.pred  	%p17, %p15, %p16;
	or.pred  	%p19, %p14, %p17;
	@%p19 bra 	$L__BB1_69;
	add.s32 	%r186, %r176, %r82;
	add.s32 	%r18, %r186, -1;
	setp.gt.s32 	%p20, %r186, %r81;
	@%p20 bra 	$L__BB1_69;
	ld.param.f32 	%f280, [ttm_squeeze_many_series_one_param_f32_param_8];
	ld.param.f32 	%f278, [ttm_squeeze_many_series_one_param_f32_param_7];
	cvt.rn.f32.u32 	%f1, %r82;
	rcp.rn.f32 	%f2, %f1;
	mul.f32 	%f87, %f1, 0f3F000000;
	add.f32 	%f3, %f1, 0fBF800000;
	mul.f32 	%f4, %f87, %f3;
	mul.f32 	%f88, %f3, %f1;
	fma.rn.f32 	%f89, %f1, 0f40000000, 0fBF800000;
	mul.f32 	%f90, %f88, %f89;
	div.rn.f32 	%f91, %f90, 0f40C00000;
	mul.f32 	%f92, %f91, %f1;
	mul.f32 	%f93, %f4, %f4;
	sub.f32 	%f5, %f92, %f93;
	rcp.rn.f32 	%f6, %f5;
	mul.f32 	%f7, %f278, %f278;
	mul.f32 	%f8, %f280, %f280;
	mul.f32 	%f9, %f85, %f85;
	mul.f32 	%f10, %f86, %f86;
	cvt.u64.u32 	%rd7, %r80;
	min.u32 	%r19, %r186, %r81;
	bra.uni 	$L__BB1_17;
$L__BB1_16:
	add.s32 	%r176, %r176, 1;
	setp.ge.s32 	%p25, %r176, %r19;
	@%p25 bra 	$L__BB1_19;
$L__BB1_17:
	cvt.u64.u32 	%rd60, %r176;
	mad.lo.s64 	%rd8, %rd60, %rd7, %rd4;
	shl.b64 	%rd61, %rd8, 2;
	add.s64 	%rd62, %rd3, %rd61;
	ld.global.nc.f32 	%f94, [%rd62];
	abs.f32 	%f95, %f94;
	setp.equ.f32 	%p21, %f95, 0f7F800000;
	@%p21 bra 	$L__BB1_69;
	add.s64 	%rd64, %rd1, %rd61;
	ld.global.nc.f32 	%f96, [%rd64];
	add.s64 	%rd65, %rd2, %rd61;
	ld.global.nc.f32 	%f97, [%rd65];
	abs.f32 	%f98, %f97;
	setp.equ.f32 	%p22, %f98, 0f7F800000;
	abs.f32 	%f99, %f96;
	setp.equ.f32 	%p23, %f99, 0f7F800000;
	or.pred  	%p24, %p22, %p23;
	@%p24 bra 	$L__BB1_69;
	bra.uni 	$L__BB1_16;
$L__BB1_19:
	shl.b32 	%r99, %r82, 2;
	mov.u32 	%r100, __ttm_smem;
	add.s32 	%r22, %r100, %r99;
	add.s32 	%r23, %r22, %r99;
	add.s32 	%r24, %r23, %r99;
	add.s32 	%r25, %r24, %r99;
	sub.s32 	%r26, %r18, %r82;
	add.s32 	%r27, %r26, 1;
	add.s64 	%rd9, %rd3, %rd58;
	add.s64 	%rd10, %rd2, %rd58;
	mov.f32 	%f282, 0f00000000;
	mov.b32 	%r177, 0;
	mov.u32 	%r178, %r177;
	mov.u32 	%r179, %r177;
	mov.f32 	%f315, %f282;
	mov.f32 	%f314, %f282;
	mov.f32 	%f308, %f282;
	mov.f32 	%f307, %f282;
	mov.f32 	%f287, %f282;
	mov.f32 	%f288, %f282;
	mov.u32 	%r199, %r177;
	mov.u32 	%r201, %r177;
$L__BB1_20:
	add.s32 	%r33, %r27, %r177;
	cvt.s64.s32 	%rd67, %r33;
	mul.lo.s64 	%rd68, %rd67, %rd7;
	add.s64 	%rd69, %rd68, %rd4;
	shl.b64 	%rd70, %rd68, 2;
	add.s64 	%rd71, %rd9, %rd70;
	ld.global.nc.f32 	%f18, [%rd71];
	add.s64 	%rd72, %rd10, %rd70;
	ld.global.nc.f32 	%f19, [%rd72];
	shl.b64 	%rd73, %rd69, 2;
	add.s64 	%rd74, %rd1, %rd73;
	ld.global.nc.f32 	%f20, [%rd74];
	abs.f32 	%f102, %f18;
	setp.ne.f32 	%p26, %f102, 0f7F800000;
	abs.f32 	%f103, %f19;
	setp.ne.f32 	%p27, %f103, 0f7F800000;
	and.pred  	%p28, %p26, %p27;
	abs.f32 	%f21, %f20;
	setp.ne.f32 	%p29, %f21, 0f7F800000;
	and.pred  	%p30, %p28, %p29;
	selp.u16 	%rs4, 1, 0, %p30;
	add.s32 	%r34, %r25, %r177;
	st.shared.u8 	[%r34], %rs4;
	shl.b32 	%r101, %r177, 2;
	add.s32 	%r102, %r23, %r101;
	st.shared.f32 	[%r102], %f20;
	@%p30 bra 	$L__BB1_22;
	add.s32 	%r179, %r179, 1;
	bra.uni 	$L__BB1_23;
$L__BB1_22:
	add.f32 	%f22, %f287, %f20;
	abs.f32 	%f104, %f287;
	setp.ltu.f32 	%p31, %f104, %f21;
	sub.f32 	%f105, %f20, %f22;
	add.f32 	%f106, %f287, %f105;
	sub.f32 	%f107, %f287, %f22;
	add.f32 	%f108, %f20, %f107;
	selp.f32 	%f109, %f106, %f108, %p31;
	add.f32 	%f288, %f288, %f109;
	mul.f32 	%f110, %f20, %f20;
	add.f32 	%f24, %f308, %f110;
	abs.f32 	%f111, %f308;
	abs.f32 	%f112, %f110;
	setp.ltu.f32 	%p32, %f111, %f112;
	sub.f32 	%f113, %f110, %f24;
	add.f32 	%f114, %f308, %f113;
	sub.f32 	%f115, %f308, %f24;
	add.f32 	%f116, %f110, %f115;
	selp.f32 	%f117, %f114, %f116, %p32;
	add.f32 	%f307, %f307, %f117;
	cvt.rn.f32.u32 	%f118, %r177;
	fma.rn.f32 	%f282, %f118, %f20, %f282;
	mov.f32 	%f287, %f22;
	mov.f32 	%f308, %f24;
$L__BB1_23:
	setp.ne.s32 	%p33, %r33, 0;
	@%p33 bra 	$L__BB1_25;
	ld.global.nc.f32 	%f127, [%rd9];
	ld.global.nc.f32 	%f128, [%rd10];
	sub.f32 	%f129, %f127, %f128;
	abs.f32 	%f294, %f129;
	bra.uni 	$L__BB1_26;
$L__BB1_25:
	add.s32 	%r103, %r26, %r177;
	cvt.s64.s32 	%rd75, %r103;
	mad.lo.s64 	%rd76, %rd75, %rd7, %rd4;
	shl.b64 	%rd77, %rd76, 2;
	add.s64 	%rd78, %rd1, %rd77;
	ld.global.nc.f32 	%f119, [%rd78];
	sub.f32 	%f120, %f18, %f19;
	abs.f32 	%f121, %f120;
	sub.f32 	%f122, %f18, %f119;
	abs.f32 	%f123, %f122;
	sub.f32 	%f124, %f19, %f119;
	abs.f32 	%f125, %f124;
	max.f32 	%f126, %f121, %f123;
	max.f32 	%f294, %f126, %f125;
$L__BB1_26:
	abs.f32 	%f35, %f294;
	setp.ne.f32 	%p34, %f35, 0f7F800000;
	selp.u16 	%rs5, 1, 0, %p34;
	add.s32 	%r104, %r34, %r82;
	st.shared.u8 	[%r104], %rs5;
	shl.b32 	%r105, %r177, 2;
	add.s32 	%r106, %r24, %r105;
	st.shared.f32 	[%r106], %f294;
	@%p34 bra 	$L__BB1_28;
	add.s32 	%r178, %r178, 1;
	bra.uni 	$L__BB1_29;
$L__BB1_28:
	add.f32 	%f36, %f315, %f294;
	abs.f32 	%f130, %f315;
	setp.ltu.f32 	%p35, %f130, %f35;
	sub.f32 	%f131, %f294, %f36;
	add.f32 	%f132, %f315, %f131;
	sub.f32 	%f133, %f315, %f36;
	add.f32 	%f134, %f294, %f133;
	selp.f32 	%f135, %f132, %f134, %p35;
	add.f32 	%f314, %f314, %f135;
	mov.f32 	%f315, %f36;
$L__BB1_29:
	mov.u32 	%r39, %r199;
	setp.eq.s32 	%p36, %r39, 0;
	@%p36 bra 	$L__BB1_31;
	add.s32 	%r199, %r39, -1;
	setp.gt.s32 	%p37, %r39, 0;
	selp.b32 	%r107, 0, %r82, %p37;
	add.s32 	%r108, %r107, %r39;
	shl.b32 	%r109, %r108, 2;
	mov.u32 	%r110, __ttm_smem;
	add.s32 	%r111, %r110, %r109;
	ld.shared.s32 	%rd79, [%r111+-4];
	mul.lo.s64 	%rd80, %rd79, %rd7;
	shl.b64 	%rd81, %rd80, 2;
	add.s64 	%rd82, %rd9, %rd81;
	ld.global.nc.f32 	%f136, [%rd82];
	setp.le.f32 	%p38, %f136, %f18;
	@%p38 bra 	$L__BB1_29;
$L__BB1_31:
	shl.b32 	%r112, %r39, 2;
	mov.u32 	%r113, __ttm_smem;
	add.s32 	%r114, %r113, %r112;
	st.shared.u32 	[%r114], %r33;
	add.s32 	%r115, %r39, 1;
	setp.eq.s32 	%p39, %r115, %r82;
	selp.b32 	%r199, 0, %r115, %p39;
$L__BB1_32:
	mov.u32 	%r42, %r201;
	setp.eq.s32 	%p40, %r42, 0;
	@%p40 bra 	$L__BB1_34;
	add.s32 	%r201, %r42, -1;
	setp.gt.s32 	%p41, %r42, 0;
	selp.b32 	%r116, 0, %r82, %p41;
	add.s32 	%r117, %r116, %r42;
	shl.b32 	%r118, %r117, 2;
	add.s32 	%r119, %r22, %r118;
	ld.shared.s32 	%rd83, [%r119+-4];
	mul.lo.s64 	%rd84, %rd83, %rd7;
	shl.b64 	%rd85, %rd84, 2;
	add.s64 	%rd86, %rd10, %rd85;
	ld.global.nc.f32 	%f137, [%rd86];
	setp.ge.f32 	%p42, %f137, %f19;
	@%p42 bra 	$L__BB1_32;
$L__BB1_34:
	shl.b32 	%r120, %r42, 2;
	add.s32 	%r121, %r22, %r120;
	st.shared.u32 	[%r121], %r33;
	add.s32 	%r122, %r42, 1;
	setp.eq.s32 	%p43, %r122, %r82;
	selp.b32 	%r201, 0, %r122, %p43;
	add.s32 	%r177, %r177, 1;
	setp.ne.s32 	%p44, %r177, %r82;
	@%p44 bra 	$L__BB1_20;
	or.b32  	%r123, %r179, %r178;
	setp.ne.s32 	%p45, %r123, 0;
	@%p45 bra 	$L__BB1_37;
	setp.neu.f32 	%p46, %f5, 0f00000000;
	ld.shared.s32 	%rd87, [__ttm_smem];
	mul.lo.s64 	%rd88, %rd87, %rd7;
	shl.b64 	%rd89, %rd88, 2;
	add.s64 	%rd90, %rd9, %rd89;
	ld.global.nc.f32 	%f138, [%rd90];
	ld.shared.s32 	%rd91, [%r22];
	mul.lo.s64 	%rd92, %rd91, %rd7;
	shl.b64 	%rd93, %rd92, 2;
	add.s64 	%rd94, %rd10, %rd93;
	ld.global.nc.f32 	%f139, [%rd94];
	add.f32 	%f140, %f138, %f139;
	add.f32 	%f141, %f288, %f287;
	mul.f32 	%f142, %f2, %f141;
	add.f32 	%f143, %f307, %f308;
	mul.f32 	%f144, %f2, %f143;
	mul.f32 	%f145, %f142, %f142;
	sub.f32 	%f146, %f144, %f145;
	max.f32 	%f147, %f146, 0f00000000;
	add.f32 	%f148, %f314, %f315;
	mul.f32 	%f149, %f2, %f148;
	mul.f32 	%f150, %f149, %f149;
	mul.f32 	%f151, %f7, %f147;
	mul.f32 	%f152, %f10, %f150;
	mul.f32 	%f153, %f9, %f150;
	mul.f32 	%f154, %f8, %f150;
	setp.gt.f32 	%p47, %f151, %f152;
	setp.le.f32 	%p48, %f151, %f154;
	setp.le.f32 	%p49, %f151, %f153;
	selp.f32 	%f155, 0f40000000, 0f3F800000, %p49;
	selp.f32 	%f156, 0f40400000, %f155, %p48;
	selp.f32 	%f157, 0f00000000, %f156, %p47;
	mul.lo.s32 	%r124, %r18, %r80;
	mul.wide.u32 	%rd95, %r124, 4;
	add.s64 	%rd96, %rd6, %rd95;
	st.global.f32 	[%rd96], %f157;
	fma.rn.f32 	%f158, %f140, 0f3F000000, %f142;
	mul.f32 	%f159, %f158, 0f3F000000;
	mul.f32 	%f160, %f159, %f1;
	sub.f32 	%f161, %f141, %f160;
	mul.f32 	%f162, %f4, %f159;
	sub.f32 	%f163, %f282, %f162;
	mul.f32 	%f164, %f163, %f1;
	mul.f32 	%f165, %f4, %f161;
	sub.f32 	%f166, %f164, %f165;
	mul.f32 	%f167, %f6, %f166;
	selp.f32 	%f168, %f167, 0f00000000, %p46;
	mul.f32 	%f169, %f4, %f168;
	sub.f32 	%f170, %f161, %f169;
	mul.f32 	%f171, %f2, %f170;
	fma.rn.f32 	%f172, %f3, %f168, %f171;
	add.s64 	%rd97, %rd5, %rd95;
	st.global.f32 	[%rd97], %f172;
$L__BB1_37:
	setp.ge.s32 	%p50, %r186, %r81;
	@%p50 bra 	$L__BB1_69;
	mov.b32 	%r187, 0;
	mov.u32 	%r194, %r187;
	mov.u32 	%r197, %r187;
$L__BB1_39:
	sub.s32 	%r54, %r186, %r82;
	setp.eq.s32 	%p51, %r194, %r199;
	mov.u32 	%r195, %r199;
	@%p51 bra 	$L__BB1_42;
$L__BB1_40:
	shl.b32 	%r126, %r194, 2;
	mov.u32 	%r127, __ttm_smem;
	add.s32 	%r128, %r127, %r126;
	ld.shared.u32 	%r129, [%r128];
	setp.gt.s32 	%p52, %r129, %r54;
	mov.u32 	%r195, %r194;
	@%p52 bra 	$L__BB1_42;
	add.s32 	%r130, %r194, 1;
	setp.eq.s32 	%p53, %r130, %r82;
	selp.b32 	%r194, 0, %r130, %p53;
	setp.ne.s32 	%p54, %r194, %r199;
	mov.u32 	%r195, %r199;
	@%p54 bra 	$L__BB1_40;
$L__BB1_42:
	setp.eq.s32 	%p55, %r197, %r201;
	@%p55 bra 	$L__BB1_46;
	mov.u32 	%r196, %r197;
$L__BB1_44:
	shl.b32 	%r131, %r196, 2;
	add.s32 	%r132, %r22, %r131;
	ld.shared.u32 	%r133, [%r132];
	setp.gt.s32 	%p56, %r133, %r54;
	mov.u32 	%r197, %r196;
	@%p56 bra 	$L__BB1_46;
	add.s32 	%r134, %r196, 1;
	setp.eq.s32 	%p57, %r134, %r82;
	selp.b32 	%r196, 0, %r134, %p57;
	setp.ne.s32 	%p58, %r196, %r201;
	mov.u32 	%r197, %r201;
	@%p58 bra 	$L__BB1_44;
$L__BB1_46:
	cvt.u64.u32 	%rd98, %r186;
	mul.lo.s64 	%rd99, %rd98, %rd7;
	add.s64 	%rd100, %rd99, %rd4;
	shl.b64 	%rd101, %rd99, 2;
	add.s64 	%rd102, %rd9, %rd101;
	ld.global.nc.f32 	%f47, [%rd102];
	add.s64 	%rd103, %rd10, %rd101;
	ld.global.nc.f32 	%f48, [%rd103];
	shl.b64 	%rd104, %rd100, 2;
	add.s64 	%rd105, %rd1, %rd104;
	ld.global.nc.f32 	%f49, [%rd105];
	abs.f32 	%f173, %f47;
	setp.ne.f32 	%p59, %f173, 0f7F800000;
	abs.f32 	%f174, %f48;
	setp.ne.f32 	%p60, %f174, 0f7F800000;
	and.pred  	%p61, %p59, %p60;
	abs.f32 	%f50, %f49;
	setp.ne.f32 	%p62, %f50, 0f7F800000;
	and.pred  	%p1, %p61, %p62;
	setp.ne.s32 	%p63, %r186, 0;
	@%p63 bra 	$L__BB1_48;
	ld.global.nc.f32 	%f183, [%rd9];
	ld.global.nc.f32 	%f184, [%rd10];
	sub.f32 	%f185, %f183, %f184;
	abs.f32 	%f304, %f185;
	bra.uni 	$L__BB1_49;
$L__BB1_48:
	add.s32 	%r135, %r186, -1;
	cvt.s64.s32 	%rd106, %r135;
	mad.lo.s64 	%rd107, %rd106, %rd7, %rd4;
	shl.b64 	%rd108, %rd107, 2;
	add.s64 	%rd109, %rd1, %rd108;
	ld.global.nc.f32 	%f175, [%rd109];
	sub.f32 	%f176, %f47, %f48;
	abs.f32 	%f177, %f176;
	sub.f32 	%f178, %f47, %f175;
	abs.f32 	%f179, %f178;
	sub.f32 	%f180, %f48, %f175;
	abs.f32 	%f181, %f180;
	max.f32 	%f182, %f177, %f179;
	max.f32 	%f304, %f182, %f181;
$L__BB1_49:
	abs.f32 	%f54, %f304;
	setp.equ.f32 	%p64, %f54, 0f7F800000;
	setp.ne.f32 	%p65, %f54, 0f7F800000;
	selp.u16 	%rs1, 1, 0, %p65;
	shl.b32 	%r136, %r187, 2;
	add.s32 	%r61, %r23, %r136;
	ld.shared.f32 	%f55, [%r61];
	add.s32 	%r62, %r24, %r136;
	ld.shared.f32 	%f56, [%r62];
	shl.b32 	%r137, %r82, 2;
	add.s32 	%r138, %r24, %r137;
	add.s32 	%r63, %r138, %r187;
	ld.shared.u8 	%rs2, [%r63];
	add.s32 	%r64, %r63, %r82;
	ld.shared.u8 	%rs3, [%r64];
	selp.u16 	%rs6, 1, 0, %p1;
	xor.b16  	%rs7, %rs6, 1;
	cvt.u32.u16 	%r139, %rs7;
	setp.eq.s16 	%p66, %rs2, 0;
	selp.s32 	%r140, -1, 0, %p66;
	add.s32 	%r141, %r179, %r139;
	add.s32 	%r179, %r141, %r140;
	selp.u32 	%r142, 1, 0, %p64;
	setp.eq.s16 	%p67, %rs3, 0;
	selp.s32 	%r143, -1, 0, %p67;
	add.s32 	%r144, %r178, %r142;
	add.s32 	%r178, %r144, %r143;
	mov.f32 	%f310, %f288;
	mov.f32 	%f311, %f287;
	@%p66 bra 	$L__BB1_51;
	neg.f32 	%f186, %f55;
	sub.f32 	%f311, %f287, %f55;
	abs.f32 	%f187, %f287;
	abs.f32 	%f188, %f186;
	setp.ltu.f32 	%p68, %f187, %f188;
	sub.f32 	%f189, %f186, %f311;
	add.f32 	%f190, %f287, %f189;
	sub.f32 	%f191, %f287, %f311;
	sub.f32 	%f192, %f191, %f55;
	selp.f32 	%f193, %f190, %f192, %p68;
	add.f32 	%f310, %f288, %f193;
	mul.f32 	%f194, %f55, %f186;
	add.f32 	%f59, %f308, %f194;
	abs.f32 	%f195, %f308;
	abs.f32 	%f196, %f194;
	setp.ltu.f32 	%p69, %f195, %f196;
	sub.f32 	%f197, %f194, %f59;
	add.f32 	%f198, %f308, %f197;
	sub.f32 	%f199, %f308, %f59;
	add.f32 	%f200, %f194, %f199;
	selp.f32 	%f201, %f198, %f200, %p69;
	add.f32 	%f307, %f307, %f201;
	mov.f32 	%f308, %f59;
$L__BB1_51:
	mov.f32 	%f309, 0f00000000;
	not.pred 	%p70, %p1;
	@%p70 bra 	$L__BB1_53;
	add.f32 	%f65, %f49, %f311;
	abs.f32 	%f203, %f311;
	setp.ltu.f32 	%p71, %f203, %f50;
	sub.f32 	%f204, %f49, %f65;
	add.f32 	%f205, %f311, %f204;
	sub.f32 	%f206, %f311, %f65;
	add.f32 	%f207, %f49, %f206;
	selp.f32 	%f208, %f205, %f207, %p71;
	add.f32 	%f310, %f310, %f208;
	mul.f32 	%f209, %f49, %f49;
	add.f32 	%f67, %f209, %f308;
	abs.f32 	%f210, %f308;
	abs.f32 	%f211, %f209;
	setp.ltu.f32 	%p72, %f210, %f211;
	sub.f32 	%f212, %f209, %f67;
	add.f32 	%f213, %f308, %f212;
	sub.f32 	%f214, %f308, %f67;
	add.f32 	%f215, %f209, %f214;
	selp.f32 	%f216, %f213, %f215, %p72;
	add.f32 	%f307, %f307, %f216;
	mov.f32 	%f309, %f49;
	mov.f32 	%f311, %f65;
	mov.f32 	%f308, %f67;
$L__BB1_53:
	selp.f32 	%f217, 0f00000000, %f55, %p66;
	add.f32 	%f218, %f288, %f287;
	sub.f32 	%f219, %f218, %f217;
	sub.f32 	%f220, %f282, %f219;
	add.s32 	%r145, %r82, -1;
	cvt.rn.f32.u32 	%f221, %r145;
	fma.rn.f32 	%f282, %f221, %f309, %f220;
	@%p67 bra 	$L__BB1_55;
	neg.f32 	%f222, %f56;
	sub.f32 	%f75, %f315, %f56;
	abs.f32 	%f223, %f315;
	abs.f32 	%f224, %f222;
	setp.ltu.f32 	%p75, %f223, %f224;
	sub.f32 	%f225, %f222, %f75;
	add.f32 	%f226, %f315, %f225;
	sub.f32 	%f227, %f315, %f75;
	sub.f32 	%f228, %f227, %f56;
	selp.f32 	%f229, %f226, %f228, %p75;
	add.f32 	%f314, %f314, %f229;
	mov.f32 	%f315, %f75;
$L__BB1_55:
	@%p64 bra 	$L__BB1_57;
	add.f32 	%f79, %f304, %f315;
	abs.f32 	%f230, %f315;
	setp.ltu.f32 	%p77, %f230, %f54;
	sub.f32 	%f231, %f304, %f79;
	add.f32 	%f232, %f315, %f231;
	sub.f32 	%f233, %f315, %f79;
	add.f32 	%f234, %f304, %f233;
	selp.f32 	%f235, %f232, %f234, %p77;
	add.f32 	%f314, %f314, %f235;
	mov.f32 	%f315, %f79;
$L__BB1_57:
	st.shared.f32 	[%r61], %f49;
	abs.f32 	%f236, %f47;
	setp.ne.f32 	%p78, %f236, 0f7F800000;
	abs.f32 	%f237, %f48;
	setp.ne.f32 	%p79, %f237, 0f7F800000;
	and.pred  	%p80, %p78, %p79;
	abs.f32 	%f238, %f49;
	setp.ne.f32 	%p81, %f238, 0f7F800000;
	and.pred  	%p82, %p80, %p81;
	selp.u16 	%rs8, 1, 0, %p82;
	st.shared.u8 	[%r63], %rs8;
	st.shared.f32 	[%r62], %f304;
	st.shared.u8 	[%r64], %rs1;
	add.s32 	%r67, %r187, 1;
	setp.eq.s32 	%p83, %r195, %r199;
	@%p83 bra 	$L__BB1_61;
	mov.u32 	%r198, %r199;
$L__BB1_59:
	setp.gt.s32 	%p84, %r198, 0;
	selp.b32 	%r146, 0, %r82, %p84;
	add.s32 	%r147, %r198, %r146;
	shl.b32 	%r148, %r147, 2;
	mov.u32 	%r149, __ttm_smem;
	add.s32 	%r150, %r149, %r148;
	ld.shared.s32 	%rd110, [%r150+-4];
	mul.lo.s64 	%rd111, %rd110, %rd7;
	shl.b64 	%rd112, %rd111, 2;
	add.s64 	%rd113, %rd9, %rd112;
	ld.global.nc.f32 	%f239, [%rd113];
	setp.gtu.f32 	%p85, %f239, %f47;
	mov.u32 	%r199, %r198;
	@%p85 bra 	$L__BB1_61;
	setp.eq.s32 	%p86, %r198, 0;
	selp.b32 	%r151, %r82, %r198, %p86;
	add.s32 	%r198, %r151, -1;
	setp.ne.s32 	%p87, %r195, %r198;
	mov.u32 	%r199, %r195;
	@%p87 bra 	$L__BB1_59;
$L__BB1_61:
	shl.b32 	%r152, %r199, 2;
	mov.u32 	%r153, __ttm_smem;
	add.s32 	%r154, %r153, %r152;
	st.shared.u32 	[%r154], %r186;
	add.s32 	%r71, %r199, 1;
	setp.eq.s32 	%p88, %r197, %r201;
	@%p88 bra 	$L__BB1_65;
	mov.u32 	%r200, %r201;
$L__BB1_63:
	setp.gt.s32 	%p89, %r200, 0;
	selp.b32 	%r155, 0, %r82, %p89;
	add.s32 	%r156, %r200, %r155;
	shl.b32 	%r157, %r156, 2;
	add.s32 	%r158, %r22, %r157;
	ld.shared.s32 	%rd114, [%r158+-4];
	mul.lo.s64 	%rd115, %rd114, %rd7;
	shl.b64 	%rd116, %rd115, 2;
	add.s64 	%rd117, %rd10, %rd116;
	ld.global.nc.f32 	%f240, [%rd117];
	setp.ltu.f32 	%p90, %f240, %f48;
	mov.u32 	%r201, %r200;
	@%p90 bra 	$L__BB1_65;
	setp.eq.s32 	%p91, %r200, 0;
	selp.b32 	%r159, %r82, %r200, %p91;
	add.s32 	%r200, %r159, -1;
	setp.ne.s32 	%p92, %r197, %r200;
	mov.u32 	%r201, %r197;
	@%p92 bra 	$L__BB1_63;
$L__BB1_65:
	shl.b32 	%r160, %r201, 2;
	add.s32 	%r161, %r22, %r160;
	st.shared.u32 	[%r161], %r186;
	add.s32 	%r75, %r201, 1;
	or.b32  	%r162, %r179, %r178;
	setp.ne.s32 	%p93, %r162, 0;
	@%p93 bra 	$L__BB1_67;
	ld.param.f32 	%f281, [ttm_squeeze_many_series_one_param_f32_param_8];
	ld.param.f32 	%f279, [ttm_squeeze_many_series_one_param_f32_param_7];
	setp.neu.f32 	%p94, %f5, 0f00000000;
	add.f32 	%f241, %f310, %f311;
	mul.f32 	%f242, %f2, %f241;
	add.f32 	%f243, %f307, %f308;
	mul.f32 	%f244, %f2, %f243;
	mul.f32 	%f245, %f242, %f242;
	sub.f32 	%f246, %f244, %f245;
	max.f32 	%f247, %f246, 0f00000000;
	add.f32 	%f248, %f314, %f315;
	mul.f32 	%f249, %f2, %f248;
	mul.f32 	%f250, %f249, %f249;
	mul.f32 	%f251, %f279, %f279;
	mul.f32 	%f252, %f251, %f247;
	mul.f32 	%f253, %f10, %f250;
	mul.f32 	%f254, %f9, %f250;
	mul.f32 	%f255, %f281, %f281;
	mul.f32 	%f256, %f255, %f250;
	setp.gt.f32 	%p95, %f252, %f253;
	setp.le.f32 	%p96, %f252, %f256;
	setp.le.f32 	%p97, %f252, %f254;
	selp.f32 	%f257, 0f40000000, 0f3F800000, %p97;
	selp.f32 	%f258, 0f40400000, %f257, %p96;
	selp.f32 	%f259, 0f00000000, %f258, %p95;
	mul.lo.s32 	%r165, %r186, %r80;
	mul.wide.s32 	%rd121, %r165, 4;
	add.s64 	%rd122, %rd6, %rd121;
	st.global.f32 	[%rd122], %f259;
	shl.b32 	%r166, %r195, 2;
	mov.u32 	%r167, __ttm_smem;
	add.s32 	%r168, %r167, %r166;
	ld.shared.s32 	%rd123, [%r168];
	mul.lo.s64 	%rd124, %rd123, %rd7;
	shl.b64 	%rd125, %rd124, 2;
	add.s64 	%rd126, %rd9, %rd125;
	ld.global.nc.f32 	%f260, [%rd126];
	shl.b32 	%r169, %r197, 2;
	add.s32 	%r170, %r22, %r169;
	ld.shared.s32 	%rd127, [%r170];
	mul.lo.s64 	%rd128, %rd127, %rd7;
	shl.b64 	%rd129, %rd128, 2;
	add.s64 	%rd130, %rd10, %rd129;
	ld.global.nc.f32 	%f261, [%rd130];
	add.f32 	%f262, %f260, %f261;
	fma.rn.f32 	%f263, %f262, 0f3F000000, %f242;
	mul.f32 	%f264, %f263, 0f3F000000;
	mul.f32 	%f265, %f264, %f1;
	sub.f32 	%f266, %f241, %f265;
	mul.f32 	%f267, %f4, %f264;
	sub.f32 	%f268, %f282, %f267;
	mul.f32 	%f269, %f268, %f1;
	mul.f32 	%f270, %f4, %f266;
	sub.f32 	%f271, %f269, %f270;
	mul.f32 	%f272, %f6, %f271;
	selp.f32 	%f273, %f272, 0f00000000, %p94;
	mul.f32 	%f274, %f4, %f273;
	sub.f32 	%f275, %f266, %f274;
	mul.f32 	%f276, %f2, %f275;
	fma.rn.f32 	%f277, %f3, %f273, %f276;
	add.s64 	%rd131, %rd5, %rd121;
	st.global.f32 	[%rd131], %f277;
	bra.uni 	$L__BB1_68;
$L__BB1_67:
	mul.lo.s32 	%r163, %r186, %r80;
	mul.wide.s32 	%rd118, %r163, 4;
	add.s64 	%rd119, %rd5, %rd118;
	mov.b32 	%r164, 2147483647;
	st.global.u32 	[%rd119], %r164;
	add.s64 	%rd120, %rd6, %rd118;
	st.global.u32 	[%rd120], %r164;
$L__BB1_68:
	add.s32 	%r186, %r186, 1;
	setp.lt.s32 	%p98, %r186, %r81;
	setp.eq.s32 	%p99, %r67, %r82;
	selp.b32 	%r187, 0, %r67, %p99;
	setp.eq.s32 	%p100, %r71, %r82;
	selp.b32 	%r199, 0, %r71, %p100;
	setp.eq.s32 	%p101, %r75, %r82;
	selp.b32 	%r201, 0, %r75, %p101;
	mov.f32 	%f287, %f311;
	mov.f32 	%f288, %f310;
	mov.u32 	%r194, %r195;
	@%p98 bra 	$L__BB1_39;
$L__BB1_69:
	ret;

}


// ===== COMPILED SASS (sm_100) =====

	.target	sm_100

	.elftype	@"ET_EXEC"


//--------------------- .note.nv.tkinfo           --------------------------
	.section	.note.nv.tkinfo,"",@"SHT_NOTE"
	.sectionflags	@"SHF_NOTE_NV_TKINFO"
	.tkinfo
        /*0018*/ 	.word	0x00000002
        /*0030*/ 	.string	""
        /*0030*/ 	.string	"ptxas"
        /*0030*/ 	.string	"Cuda compilation tools, release 13.0, V13.0.88"
        /*0030*/ 	.string	"Build cuda_13.0.r13.0/compiler.36424714_0"
        /*0030*/ 	.string	"-arch sm_100 -m 64 "



//--------------------- .note.nv.cuinfo           --------------------------
	.section	.note.nv.cuinfo,"",@"SHT_NOTE"
	.sectionflags	@"SHF_NOTE_NV_CUINFO"
        /*0018*/ 	.short	0x0002
        /*001a*/ 	.short	0x0064
        /*001c*/ 	.short	0x0082
	.zero		2


//--------------------- .nv.info                  --------------------------
	.section	.nv.info,"",@"SHT_CUDA_INFO"
	.align	4


	//----- nvinfo : EIATTR_REGCOUNT
	.align		4
        /*0000*/ 	.byte	0x04, 0x2f
        /*0002*/ 	.short	(.L_1 - .L_0)
	.align		4
.L_0:
        /*0004*/ 	.word	index@(ttm_squeeze_batch_f32)
        /*0008*/ 	.word	0x0000001f


	//----- nvinfo : EIATTR_FRAME_SIZE
	.align		4
.L_1:
        /*000c*/ 	.byte	0x04, 0x11
        /*000e*/ 	.short	(.L_3 - .L_2)
	.align		4
.L_2:
        /*0010*/ 	.word	index@($__internal_3_$__cuda_sm3x_div_rn_noftz_f32_slowpath)
        /*0014*/ 	.word	0x00000000


	//----- nvinfo : EIATTR_FRAME_SIZE
	.align		4
.L_3:
        /*0018*/ 	.byte	0x04, 0x11
        /*001a*/ 	.short	(.L_5 - .L_4)
	.align		4
.L_4:
        /*001c*/ 	.word	index@($__internal_2_$__cuda_sm20_rcp_rn_f32_slowpath)
        /*0020*/ 	.word	0x00000000


	//----- nvinfo : EIATTR_FRAME_SIZE
	.align		4
.L_5:
        /*0024*/ 	.byte	0x04, 0x11
        /*0026*/ 	.short	(.L_7 - .L_6)
	.align		4
.L_6:
        /*0028*/ 	.word	index@(ttm_squeeze_batch_f32)
        /*002c*/ 	.word	0x00000000


	//----- nvinfo : EIATTR_REGCOUNT
	.align		4
.L_7:
        /*0030*/ 	.byte	0x04, 0x2f
        /*0032*/ 	.short	(.L_9 - .L_8)
	.align		4
.L_8:
        /*0034*/ 	.word	index@(ttm_squeeze_many_series_one_param_f32)
        /*0038*/ 	.word	0x00000020


	//----- nvinfo : EIATTR_FRAME_SIZE
	.align		4
.L_9:
        /*003c*/ 	.byte	0x04, 0x11
        /*003e*/ 	.short	(.L_11 - .L_10)
	.align		4
.L_10:
        /*0040*/ 	.word	index@($__internal_1_$__cuda_sm3x_div_rn_noftz_f32_slowpath)
        /*0044*/ 	.word	0x00000000


	//----- nvinfo : EIATTR_FRAME_SIZE
	.align		4
.L_11:
        /*0048*/ 	.byte	0x04, 0x11
        /*004a*/ 	.short	(.L_13 - .L_12)
	.align		4
.L_12:
        /*004c*/ 	.word	index@($__internal_0_$__cuda_sm20_rcp_rn_f32_slowpath)
        /*0050*/ 	.word	0x00000000


	//----- nvinfo : EIATTR_FRAME_SIZE
	.align		4
.L_13:
        /*0054*/ 	.byte	0x04, 0x11
        /*0056*/ 	.short	(.L_15 - .L_14)
	.align		4
.L_14:
        /*0058*/ 	.word	index@(ttm_squeeze_many_series_one_param_f32)
        /*005c*/ 	.word	0x00000000


	//----- nvinfo : EIATTR_MIN_STACK_SIZE
	.align		4
.L_15:
        /*0060*/ 	.byte	0x04, 0x12
        /*0062*/ 	.short	(.L_17 - .L_16)
	.align		4
.L_16:
        /*0064*/ 	.word	index@(ttm_squeeze_many_series_one_param_f32)
        /*0068*/ 	.word	0x00000000


	//----- nvinfo : EIATTR_MIN_STACK_SIZE
	.align		4
.L_17:
        /*006c*/ 	.byte	0x04, 0x12
        /*006e*/ 	.short	(.L_19 - .L_18)
	.align		4
.L_18:
        /*0070*/ 	.word	index@(ttm_squeeze_batch_f32)
        /*0074*/ 	.word	0x00000000
.L_19:


//--------------------- .nv.compat                --------------------------
	.section	.nv.compat,"",@"SHT_CUDA_COMPAT_INFO"
	.align	4
        /*0000*/ 	.byte	0x02, 0x09, 0x00, 0x00, 0x02, 0x02, 0x01, 0x00, 0x02, 0x05, 0x05, 0x00, 0x03, 0x07, 0x01, 0x01
        /*0010*/ 	.byte	0x02, 0x03, 0x00, 0x00, 0x02, 0x06, 0x01, 0x00, 0x04, 0x0b, 0x08, 0x00, 0x01, 0x00, 0x00, 0x00
        /*0020*/ 	.byte	0x00, 0x00, 0x00, 0x00


//--------------------- .nv.info.ttm_squeeze_many_series_one_param_f32 --------------------------
	.section	.nv.info.ttm_squeeze_many_series_one_param_f32,"",@"SHT_CUDA_INFO"
	.sectionflags	@""
	.align	4


	//----- nvinfo : EIATTR_CUDA_API_VERSION
	.align		4
        /*0000*/ 	.byte	0x04, 0x37
        /*0002*/ 	.short	(.L_21 - .L_20)
.L_20:
        /*0004*/ 	.word	0x00000082


	//----- nvinfo : EIATTR_KPARAM_INFO
	.align		4
.L_21:
        /*0008*/ 	.byte	0x04, 0x17
        /*000a*/ 	.short	(.L_23 - .L_22)
.L_22:
        /*000c*/ 	.word	0x00000000
        /*0010*/ 	.short	0x000c
        /*0012*/ 	.short	0x0048
        /*0014*/ 	.byte	0x00, 0xf5, 0x21, 0x00


	//----- nvinfo : EIATTR_KPARAM_INFO
	.align		4
.L_23:
        /*0018*/ 	.byte	0x04, 0x17
        /*001a*/ 	.short	(.L_25 - .L_24)
.L_24:
        /*001c*/ 	.word	0x00000000
        /*0020*/ 	.short	0x000b
        /*0022*/ 	.short	0x0040
        /*0024*/ 	.byte	0x00, 0xf5, 0x21, 0x00


	//----- nvinfo : EIATTR_KPARAM_INFO
	.align		4
.L_25:
        /*0028*/ 	.byte	0x04, 0x17
        /*002a*/ 	.short	(.L_27 - .L_26)
.L_26:
        /*002c*/ 	.word	0x00000000
        /*0030*/ 	.short	0x000a
        /*0032*/ 	.short	0x0038
        /*0034*/ 	.byte	0x00, 0xf0, 0x11, 0x00


	//----- nvinfo : EIATTR_KPARAM_INFO
	.align		4
.L_27:
        /*0038*/ 	.byte	0x04, 0x17
        /*003a*/ 	.short	(.L_29 - .L_28)
.L_28:
        /*003c*/ 	.word	0x00000000
        /*0040*/ 	.short	0x0009
        /*0042*/ 	.short	0x0034
        /*0044*/ 	.byte	0x00, 0xf0, 0x11, 0x00


	//----- nvinfo : EIATTR_KPARAM_INFO
	.align		4
.L_29:
        /*0048*/ 	.byte	0x04, 0x17
        /*004a*/ 	.short	(.L_31 - .L_30)
.L_30:
        /*004c*/ 	.word	0x00000000
        /*0050*/ 	.short	0x0008
        /*0052*/ 	.short	0x0030
        /*0054*/ 	.byte	0x00, 0xf0, 0x11, 0x00


	//----- nvinfo : EIATTR_KPARAM_INFO
	.align		4
.L_31:
        /*0058*/ 	.byte	0x04, 0x17
        /*005a*/ 	.short	(.L_33 - .L_32)
.L_32:
        /*005c*/ 	.word	0x00000000
        /*0060*/ 	.short	0x0007
        /*0062*/ 	.short	0x002c
        /*0064*/ 	.byte	0x00, 0xf0, 0x11, 0x00


	//----- nvinfo : EIATTR_KPARAM_INFO
	.align		4
.L_33:
        /*0068*/ 	.byte	0x04, 0x17
        /*006a*/ 	.short	(.L_35 - .L_34)
.L_34:
        /*006c*/ 	.word	0x00000000
        /*0070*/ 	.short	0x0006
        /*0072*/ 	.short	0x0028
        /*0074*/ 	.byte	0x00, 0xf0, 0x11, 0x00


	//----- nvinfo : EIATTR_KPARAM_INFO
	.align		4
.L_35:
        /*0078*/ 	.byte	0x04, 0x17
        /*007a*/ 	.short	(.L_37 - .L_36)
.L_36:
        /*007c*/ 	.word	0x00000000
        /*0080*/ 	.short	0x0005
        /*0082*/ 	.short	0x0024
        /*0084*/ 	.byte	0x00, 0xf0, 0x11, 0x00


	//----- nvinfo : EIATTR_KPARAM_INFO
	.align		4
.L_37:
        /*0088*/ 	.byte	0x04, 0x17
        /*008a*/ 	.short	(.L_39 - .L_38)
.L_38:
        /*008c*/ 	.word	0x00000000
        /*0090*/ 	.short	0x0004
        /*0092*/ 	.short	0x0020
        /*0094*/ 	.byte	0x00, 0xf0, 0x11, 0x00


	//----- nvinfo : EIATTR_KPARAM_INFO
	.align		4
.L_39:
        /*0098*/ 	.byte	0x04, 0x17
        /*009a*/ 	.short	(.L_41 - .L_40)
.L_40:
        /*009c*/ 	.word	0x00000000
        /*00a0*/ 	.short	0x0003
        /*00a2*/ 	.short	0x0018
        /*00a4*/ 	.byte	0x00, 0xf5, 0x21, 0x00


	//----- nvinfo : EIATTR_KPARAM_INFO
	.align		4
.L_41:
        /*00a8*/ 	.byte	0x04, 0x17
        /*00aa*/ 	.short	(.L_43 - .L_42)
.L_42:
        /*00ac*/ 	.word	0x00000000
        /*00b0*/ 	.short	0x0002
        /*00b2*/ 	.short	0x0010
        /*00b4*/ 	.byte	0x00, 0xf5, 0x21, 0x00


	//----- nvinfo : EIATTR_KPARAM_INFO
	.align		4
.L_43:
        /*00b8*/ 	.byte	0x04, 0x17
        /*00ba*/ 	.short	(.L_45 - .L_44)
.L_44:
        /*00bc*/ 	.word	0x00000000
        /*00c0*/ 	.short	0x0001
        /*00c2*/ 	.short	0x0008
        /*00c4*/ 	.byte	0x00, 0xf5, 0x21, 0x00


	//----- nvinfo : EIATTR_KPARAM_INFO
	.align		4
.L_45:
        /*00c8*/ 	.byte	0x04, 0x17
        /*00ca*/ 	.short	(.L_47 - .L_46)
.L_46:
        /*00cc*/ 	.word	0x00000000
        /*00d0*/ 	.short	0x0000
        /*00d2*/ 	.short	0x0000
        /*00d4*/ 	.byte	0x00, 0xf5, 0x21, 0x00


	//----- nvinfo : EIATTR_SPARSE_MMA_MASK
	.align		4
.L_47:
        /*00d8*/ 	.byte	0x03, 0x50
        /*00da*/ 	.short	0x0000


	//----- nvinfo : EIATTR_MAXREG_COUNT
	.align		4
        /*00dc*/ 	.byte	0x03, 0x1b
        /*00de*/ 	.short	0x00ff


	//----- nvinfo : EIATTR_MERCURY_ISA_VERSION
	.align		4
        /*00e0*/ 	.byte	0x03, 0x5f
        /*00e2*/ 	.short	0x0101


	//----- nvinfo : EIATTR_VRC_CTA_INIT_COUNT
	.align		4
        /*00e4*/ 	.byte	0x02, 0x4a
	.zero		1
	.zero		1


	//----- nvinfo : EIATTR_EXIT_INSTR_OFFSETS
	.align		4
        /*00e8*/ 	.byte	0x04, 0x1c
        /*00ea*/ 	.short	(.L_49 - .L_48)


	//   ....[0]....
.L_48:
        /*00ec*/ 	.word	0x000000a0


	//   ....[1]....
        /*00f0*/ 	.word	0x00000810


	//   ....[2]....
        /*00f4*/ 	.word	0x00000840


	//   ....[3]....
        /*00f8*/ 	.word	0x00000c90


	//   ....[4]....
        /*00fc*/ 	.word	0x00000d20


	//   ....[5]....
        /*0100*/ 	.word	0x00001cd0


	//   ....[6]....
        /*0104*/ 	.word	0x00003270


	//----- nvinfo : EIATTR_CRS_STACK_SIZE
	.align		4
.L_49:
        /*0108*/ 	.byte	0x04, 0x1e
        /*010a*/ 	.short	(.L_51 - .L_50)
.L_50:
        /*010c*/ 	.word	0x00000000


	//----- nvinfo : EIATTR_CBANK_PARAM_SIZE
	.align		4
.L_51:
        /*0110*/ 	.byte	0x03, 0x19
        /*0112*/ 	.short	0x0050


	//----- nvinfo : EIATTR_PARAM_CBANK
	.align		4
        /*0114*/ 	.byte	0x04, 0x0a
        /*0116*/ 	.short	(.L_53 - .L_52)
	.align		4
.L_52:
        /*0118*/ 	.word	index@(.nv.constant0.ttm_squeeze_many_series_one_param_f32)
        /*011c*/ 	.short	0x0380
        /*011e*/ 	.short	0x0050


	//----- nvinfo : EIATTR_SW_WAR
	.align		4
.L_53:
        /*0120*/ 	.byte	0x04, 0x36
        /*0122*/ 	.short	(.L_55 - .L_54)
.L_54:
        /*0124*/ 	.word	0x00000008
.L_55:


//--------------------- .nv.info.ttm_squeeze_batch_f32 --------------------------
	.section	.nv.info.ttm_squeeze_batch_f32,"",@"SHT_CUDA_INFO"
	.sectionflags	@""
	.align	4


	//----- nvinfo : EIATTR_CUDA_API_VERSION
	.align		4
        /*0000*/ 	.byte	0x04, 0x37
        /*0002*/ 	.short	(.L_57 - .L_56)
.L_56:
        /*0004*/ 	.word	0x00000082


	//----- nvinfo : EIATTR_KPARAM_INFO
	.align		4
.L_57:
        /*0008*/ 	.byte	0x04, 0x17
        /*000a*/ 	.short	(.L_59 - .L_58)
.L_58:
        /*000c*/ 	.word	0x00000000
        /*0010*/ 	.short	0x000c
        /*0012*/ 	.short	0x0058
        /*0014*/ 	.byte	0x00, 0xf5, 0x21, 0x00


	//----- nvinfo : EIATTR_KPARAM_INFO
	.align		4
.L_59:
        /*0018*/ 	.byte	0x04, 0x17
        /*001a*/ 	.short	(.L_61 - .L_60)
.L_60:
        /*001c*/ 	.word	0x00000000
        /*0020*/ 	.short	0x000b
        /*0022*/ 	.short	0x0050
        /*0024*/ 	.byte	0x00, 0xf5, 0x21, 0x00


	//----- nvinfo : EIATTR_KPARAM_INFO
	.align		4
.L_61:
        /*0028*/ 	.byte	0x04, 0x17
        /*002a*/ 	.short	(.L_63 - .L_62)
.L_62:
        /*002c*/ 	.word	0x00000000
        /*0030*/ 	.short	0x000a
        /*0032*/ 	.short	0x0048
        /*0034*/ 	.byte	0x00, 0xf0, 0x11, 0x00


	//----- nvinfo : EIATTR_KPARAM_INFO
	.align		4
.L_63:
        /*0038*/ 	.byte	0x04, 0x17
        /*003a*/ 	.short	(.L_65 - .L_64)
.L_64:
        /*003c*/ 	.word	0x00000000
        /*0040*/ 	.short	0x0009
        /*0042*/ 	.short	0x0044
        /*0044*/ 	.byte	0x00, 0xf0, 0x11, 0x00


	//----- nvinfo : EIATTR_KPARAM_INFO
	.align		4
.L_65:
        /*0048*/ 	.byte	0x04, 0x17
        /*004a*/ 	.short	(.L_67 - .L_66)
.L_66:
        /*004c*/ 	.word	0x00000000
        /*0050*/ 	.short	0x0008
        /*0052*/ 	.short	0x0040
        /*0054*/ 	.byte	0x00, 0xf0, 0x11, 0x00


	//----- nvinfo : EIATTR_KPARAM_INFO
	.align		4
.L_67:
        /*0058*/ 	.byte	0x04, 0x17
        /*005a*/ 	.short	(.L_69 - .L_68)
.L_68:
        /*005c*/ 	.word	0x00000000
        /*0060*/ 	.short	0x0007
        /*0062*/ 	.short	0x0038
        /*0064*/ 	.byte	0x00, 0xf5, 0x21, 0x00


	//----- nvinfo : EIATTR_KPARAM_INFO
	.align		4
.L_69:
        /*0068*/ 	.byte	0x04, 0x17
        /*006a*/ 	.short	(.L_71 - .L_70)
.L_70:
        /*006c*/ 	.word	0x00000000
        /*0070*/ 	.short	0x0006
        /*0072*/ 	.short	0x0030
        /*0074*/ 	.byte	0x00, 0xf5, 0x21, 0x00


	//----- nvinfo : EIATTR_KPARAM_INFO
	.align		4
.L_71:
        /*0078*/ 	.byte	0x04, 0x17
        /*007a*/ 	.short	(.L_73 - .L_72)
.L_72:
        /*007c*/ 	.word	0x00000000
        /*0080*/ 	.short	0x0005
        /*0082*/ 	.short	0x0028
        /*0084*/ 	.byte	0x00, 0xf5, 0x21, 0x00


	//----- nvinfo : EIATTR_KPARAM_INFO
	.align		4
.L_73:
        /*0088*/ 	.byte	0x04, 0x17
        /*008a*/ 	.short	(.L_75 - .L_74)
.L_74:
        /*008c*/ 	.word	0x00000000
        /*0090*/ 	.short	0x0004
        /*0092*/ 	.short	0x0020
        /*0094*/ 	.byte	0x00, 0xf5, 0x21, 0x00


	//----- nvinfo : EIATTR_KPARAM_INFO
	.align		4
.L_75:
        /*0098*/ 	.byte	0x04, 0x17
        /*009a*/ 	.short	(.L_77 - .L_76)
.L_76:
        /*009c*/ 	.word	0x00000000
        /*00a0*/ 	.short	0x0003
        /*00a2*/ 	.short	0x0018
        /*00a4*/ 	.byte	0x00, 0xf5, 0x21, 0x00


	//----- nvinfo : EIATTR_KPARAM_INFO
	.align		4
.L_77:
        /*00a8*/ 	.byte	0x04, 0x17
        /*00aa*/ 	.short	(.L_79 - .L_78)
.L_78:
        /*00ac*/ 	.word	0x00000000
        /*00b0*/ 	.short	0x0002
        /*00b2*/ 	.short	0x0010
        /*00b4*/ 	.byte	0x00, 0xf5, 0x21, 0x00


	//----- nvinfo : EIATTR_KPARAM_INFO
	.align		4
.L_79:
        /*00b8*/ 	.byte	0x04, 0x17
        /*00ba*/ 	.short	(.L_81 - .L_80)
.L_80:
        /*00bc*/ 	.word	0x00000000
        /*00c0*/ 	.short	0x0001
        /*00c2*/ 	.short	0x0008
        /*00c4*/ 	.byte	0x00, 0xf5, 0x21, 0x00


	//----- nvinfo : EIATTR_KPARAM_INFO
	.align		4
.L_81:
        /*00c8*/ 	.byte	0x04, 0x17
        /*00ca*/ 	.short	(.L_83 - .L_82)
.L_82:
        /*00cc*/ 	.word	0x00000000
        /*00d0*/ 	.short	0x0000
        /*00d2*/ 	.short	0x0000
        /*00d4*/ 	.byte	0x00, 0xf5, 0x21, 0x00


	//----- nvinfo : EIATTR_SPARSE_MMA_MASK
	.align		4
.L_83:
        /*00d8*/ 	.byte	0x03, 0x50
        /*00da*/ 	.short	0x0000


	//----- nvinfo : EIATTR_MAXREG_COUNT
	.align		4
        /*00dc*/ 	.byte	0x03, 0x1b
        /*00de*/ 	.short	0x00ff


	//----- nvinfo : EIATTR_NUM_BARRIERS
	.align		4
        /*00e0*/ 	.byte	0x02, 0x4c
        /*00e2*/ 	.byte	0x01
	.zero		1


	//----- nvinfo : EIATTR_MERCURY_ISA_VERSION
	.align		4
        /*00e4*/ 	.byte	0x03, 0x5f
        /*00e6*/ 	.short	0x0101


	//----- nvinfo : EIATTR_VRC_CTA_INIT_COUNT
	.align		4
        /*00e8*/ 	.byte	0x02, 0x4a
	.zero		1
	.zero		1


	//----- nvinfo : EIATTR_EXIT_INSTR_OFFSETS
	.align		4
        /*00ec*/ 	.byte	0x04, 0x1c
        /*00ee*/ 	.short	(.L_85 - .L_84)


	//   ....[0]....
.L_84:
        /*00f0*/ 	.word	0x00000050


	//   ....[1]....
        /*00f4*/ 	.word	0x000001c0


	//   ....[2]....
        /*00f8*/ 	.word	0x000002a0


	//   ....[3]....
        /*00fc*/ 	.word	0x000002e0


	//   ....[4]....
        /*0100*/ 	.word	0x000007f0


	//   ....[5]....
        /*0104*/ 	.word	0x00000830


	//   ....[6]....
        /*0108*/ 	.word	0x00000870


	//   ....[7]....
        /*010c*/ 	.word	0x00001570


	//   ....[8]....
        /*0110*/ 	.word	0x00002750


	//----- nvinfo : EIATTR_CRS_STACK_SIZE
	.align		4
.L_85:
        /*0114*/ 	.byte	0x04, 0x1e
        /*0116*/ 	.short	(.L_87 - .L_86)
.L_86:
        /*0118*/ 	.word	0x00000000


	//----- nvinfo : EIATTR_CBANK_PARAM_SIZE
	.align		4
.L_87:
        /*011c*/ 	.byte	0x03, 0x19
        /*011e*/ 	.short	0x0060


	//----- nvinfo : EIATTR_PARAM_CBANK
	.align		4
        /*0120*/ 	.byte	0x04, 0x0a
        /*0122*/ 	.short	(.L_89 - .L_88)
	.align		4
.L_88:
        /*0124*/ 	.word	index@(.nv.constant0.ttm_squeeze_batch_f32)
        /*0128*/ 	.short	0x0380
        /*012a*/ 	.short	0x0060


	//----- nvinfo : EIATTR_SW_WAR
	.align		4
.L_89:
        /*012c*/ 	.byte	0x04, 0x36
        /*012e*/ 	.short	(.L_91 - .L_90)
.L_90:
        /*0130*/ 	.word	0x00000008
.L_91:


//--------------------- .nv.callgraph             --------------------------
	.section	.nv.callgraph,"",@"SHT_CUDA_CALLGRAPH"
	.align	4
	.sectionentsize	8
	.align		4
        /*0000*/ 	.word	0x00000000
	.align		4
        /*0004*/ 	.word	0xffffffff
	.align		4
        /*0008*/ 	.word	0x00000000
	.align		4
        /*000c*/ 	.word	0xfffffffe
	.align		4
        /*0010*/ 	.word	0x00000000
	.align		4
        /*0014*/ 	.word	0xfffffffd
	.align		4
        /*0018*/ 	.word	0x00000000
	.align		4
        /*001c*/ 	.word	0xfffffffc


//--------------------- .text.ttm_squeeze_many_series_one_param_f32 --------------------------
	.section	.text.ttm_squeeze_many_series_one_param_f32,"ax",@progbits
	.align	128
        .global         ttm_squeeze_many_series_one_param_f32
        .type           ttm_squeeze_many_series_one_param_f32,@function
        .size           ttm_squeeze_many_series_one_param_f32,(.L_x_90 - ttm_squeeze_many_series_one_param_f32)
        .other          ttm_squeeze_many_series_one_param_f32,@"STO_CUDA_ENTRY STV_DEFAULT"
ttm_squeeze_many_series_one_param_f32:
.text.ttm_squeeze_many_series_one_param_f32:
[----:B------:R-:W-:Y:S01]  /*0000*/  LDC R1, c[0x0][0x37c] ;  /* 0x0000df00ff017b82 */ /* 0x000fe20000000800 */
[----:B------:R-:W0:Y:S07]  /*0010*/  S2R R2, SR_TID.X ;  /* 0x0000000000027919 */ /* 0x000e2e0000002100 */
[----:B------:R-:W1:Y:S01]  /*0020*/  S2UR UR4, SR_CTAID.X ;  /* 0x00000000000479c3 */ /* 0x000e620000002500 */
[----:B------:R-:W1:Y:S07]  /*0030*/  LDCU UR5, c[0x0][0x360] ;  /* 0x00006c00ff0577ac */ /* 0x000e6e0008000800 */
[----:B------:R-:W2:Y:S08]  /*0040*/  S2UR UR21, SR_CTAID.Y ;  /* 0x00000000001579c3 */ /* 0x000eb00000002600 */
[----:B------:R-:W2:Y:S01]  /*0050*/  LDC R0, c[0x0][0x3a0] ;  /* 0x0000e800ff007b82 */ /* 0x000ea20000000800 */
[----:B-1----:R-:W-:Y:S01]  /*0060*/  UIMAD UR4, UR4, UR5, URZ ;  /* 0x00000005040472a4 */ /* 0x002fe2000f8e02ff */
[----:B0-----:R-:W-:-:S02]  /*0070*/  IADD3 R2, PT, PT, -R2, RZ, RZ ;  /* 0x000000ff02027210 */ /* 0x001fc40007ffe1ff */
[----:B--2---:R-:W-:-:S04]  /*0080*/  ISETP.LE.AND P0, PT, R0, UR21, PT ;  /* 0x0000001500007c0c */ /* 0x004fc8000bf03270 */
[----:B------:R-:W-:-:S13]  /*0090*/  ISETP.NE.OR P0, PT, R2, UR4, P0 ;  /* 0x0000000402007c0c */ /* 0x000fda0008705670 */
[----:B------:R-:W-:Y:S05]  /*00a0*/  @P0 EXIT ;  /* 0x000000000000094d */ /* 0x000fea0003800000 */
[----:B------:R-:W0:Y:S01]  /*00b0*/  LDC R2, c[0x0][0x3a4] ;  /* 0x0000e900ff027b82 */ /* 0x000e220000000800 */
[----:B------:R-:W1:Y:S01]  /*00c0*/  LDCU.128 UR12, c[0x0][0x3c0] ;  /* 0x00007800ff0c77ac */ /* 0x000e620008000c00 */
[----:B------:R-:W2:Y:S01]  /*00d0*/  LDCU.64 UR24, c[0x0][0x358] ;  /* 0x00006b00ff1877ac */ /* 0x000ea20008000a00 */
[----:B-1----:R-:W-:Y:S02]  /*00e0*/  UIMAD.WIDE.U32 UR12, UR21, 0x4, UR12 ;  /* 0x00000004150c78a5 */ /* 0x002fe4000f8e000c */
[----:B------:R-:W-:Y:S01]  /*00f0*/  UIMAD.WIDE.U32 UR14, UR21, 0x4, UR14 ;  /* 0x00000004150e78a5 */ /* 0x000fe2000f8e000e */
[----:B0-----:R-:W-:-:S13]  /*0100*/  ISETP.GE.AND P0, PT, R2, 0x1, PT ;  /* 0x000000010200780c */ /* 0x001fda0003f06270 */
[----:B--2---:R-:W-:Y:S05]  /*0110*/  @!P0 BRA `(.L_x_0) ;  /* 0x00000004008c8947 */ /* 0x004fea0003800000 */
[C---:B------:R-:W-:Y:S01]  /*0120*/  ISETP.GE.U32.AND P0, PT, R2.reuse, 0x8, PT ;  /* 0x000000080200780c */ /* 0x040fe20003f06070 */
[----:B------:R-:W-:Y:S01]  /*0130*/  IMAD.MOV.U32 R5, RZ, RZ, RZ ;  /* 0x000000ffff057224 */ /* 0x000fe200078e00ff */
[----:B------:R-:W-:-:S04]  /*0140*/  LOP3.LUT R3, R2, 0x7, RZ, 0xc0, !PT ;  /* 0x0000000702037812 */ /* 0x000fc800078ec0ff */
[----:B------:R-:W-:-:S07]  /*0150*/  ISETP.NE.AND P1, PT, R3, RZ, PT ;  /* 0x000000ff0300720c */ /* 0x000fce0003f25270 */
[----:B------:R-:W-:Y:S06]  /*0160*/  @!P0 BRA `(.L_x_1) ;  /* 0x0000000000a88947 */ /* 0x000fec0003800000 */
[----:B------:R-:W-:Y:S01]  /*0170*/  LOP3.LUT R5, R2, 0x7ffffff8, RZ, 0xc0, !PT ;  /* 0x7ffffff802057812 */ /* 0x000fe200078ec0ff */
[----:B------:R-:W-:-:S04]  /*0180*/  HFMA2 R7, -RZ, RZ, 0, 0 ;  /* 0x00000000ff077431 */ /* 0x000fc800000001ff */
[----:B------:R-:W-:-:S07]  /*0190*/  IMAD.MOV R4, RZ, RZ, -R5 ;  /* 0x000000ffff047224 */ /* 0x000fce00078e0a05 */
.L_x_2:
[----:B----4-:R-:W-:Y:S01]  /*01a0*/  MOV R8, 0x4 ;  /* 0x0000000400087802 */ /* 0x010fe20000000f00 */
[----:B------:R-:W-:Y:S01]  /*01b0*/  IMAD.MOV.U32 R16, RZ, RZ, 0x4 ;  /* 0x00000004ff107424 */ /* 0x000fe200078e00ff */
[----:B------:R-:W-:Y:S01]  /*01c0*/  MOV R6, 0x7fffffff ;  /* 0x7fffffff00067802 */ /* 0x000fe20000000f00 */
[----:B------:R-:W-:Y:S02]  /*01d0*/  VIADD R4, R4, 0x8 ;  /* 0x0000000804047836 */ /* 0x000fe40000000000 */
[----:B------:R-:W-:-:S03]  /*01e0*/  IMAD.WIDE R8, R7, R8, UR12 ;  /* 0x0000000c07087e25 */ /* 0x000fc6000f8e0208 */
[----:B------:R-:W-:Y:S01]  /*01f0*/  ISETP.NE.AND P0, PT, R4, RZ, PT ;  /* 0x000000ff0400720c */ /* 0x000fe20003f05270 */
[----:B------:R-:W-:Y:S01]  /*0200*/  IMAD.WIDE R16, R7, R16, UR14 ;  /* 0x0000000e07107e25 */ /* 0x000fe2000f8e0210 */
[----:B------:R0:W-:Y:S01]  /*0210*/  STG.E desc[UR24][R8.64], R6 ;  /* 0x0000000608007986 */ /* 0x0001e2000c101918 */
[C---:B------:R-:W-:Y:S02]  /*0220*/  LEA R7, R0.reuse, R7, 0x3 ;  /* 0x0000000700077211 */ /* 0x040fe400078e18ff */
[C---:B------:R-:W-:Y:S01]  /*0230*/  IMAD.WIDE R14, R0.reuse, 0x4, R8 ;  /* 0x00000004000e7825 */ /* 0x040fe200078e0208 */
[----:B------:R1:W-:Y:S03]  /*0240*/  STG.E desc[UR24][R16.64], R6 ;  /* 0x0000000610007986 */ /* 0x0003e6000c101918 */
[C---:B------:R-:W-:Y:S01]  /*0250*/  IMAD.WIDE R22, R0.reuse, 0x4, R16 ;  /* 0x0000000400167825 */ /* 0x040fe200078e0210 */
[----:B------:R2:W-:Y:S03]  /*0260*/  STG.E desc[UR24][R14.64], R6 ;  /* 0x000000060e007986 */ /* 0x0005e6000c101918 */
[C---:B------:R-:W-:Y:S01]  /*0270*/  IMAD.WIDE R24, R0.reuse, 0x4, R14 ;  /* 0x0000000400187825 */ /* 0x040fe200078e020e */
[----:B------:R-:W-:Y:S03]  /*0280*/  STG.E desc[UR24][R22.64], R6 ;  /* 0x0000000616007986 */ /* 0x000fe6000c101918 */
[C---:B------:R-:W-:Y:S01]  /*0290*/  IMAD.WIDE R12, R0.reuse, 0x4, R22 ;  /* 0x00000004000c7825 */ /* 0x040fe200078e0216 */
[----:B------:R-:W-:Y:S03]  /*02a0*/  STG.E desc[UR24][R24.64], R6 ;  /* 0x0000000618007986 */ /* 0x000fe6000c101918 */
[C---:B------:R-:W-:Y:S01]  /*02b0*/  IMAD.WIDE R20, R0.reuse, 0x4, R24 ;  /* 0x0000000400147825 */ /* 0x040fe200078e0218 */
[----:B------:R3:W-:Y:S03]  /*02c0*/  STG.E desc[UR24][R12.64], R6 ;  /* 0x000000060c007986 */ /* 0x0007e6000c101918 */
[C---:B------:R-:W-:Y:S01]  /*02d0*/  IMAD.WIDE R10, R0.reuse, 0x4, R12 ;  /* 0x00000004000a7825 */ /* 0x040fe200078e020c */
[----:B------:R-:W-:Y:S03]  /*02e0*/  STG.E desc[UR24][R20.64], R6 ;  /* 0x0000000614007986 */ /* 0x000fe6000c101918 */
[C---:B0-----:R-:W-:Y:S01]  /*02f0*/  IMAD.WIDE R8, R0.reuse, 0x4, R20 ;  /* 0x0000000400087825 */ /* 0x041fe200078e0214 */
[----:B------:R0:W-:Y:S03]  /*0300*/  STG.E desc[UR24][R10.64], R6 ;  /* 0x000000060a007986 */ /* 0x0001e6000c101918 */
[C---:B------:R-:W-:Y:S01]  /*0310*/  IMAD.WIDE R18, R0.reuse, 0x4, R10 ;  /* 0x0000000400127825 */ /* 0x040fe200078e020a */
[----:B------:R4:W-:Y:S03]  /*0320*/  STG.E desc[UR24][R8.64], R6 ;  /* 0x0000000608007986 */ /* 0x0009e6000c101918 */
[C---:B-1----:R-:W-:Y:S01]  /*0330*/  IMAD.WIDE R16, R0.reuse, 0x4, R8 ;  /* 0x0000000400107825 */ /* 0x042fe200078e0208 */
[----:B------:R4:W-:Y:S03]  /*0340*/  STG.E desc[UR24][R18.64], R6 ;  /* 0x0000000612007986 */ /* 0x0009e6000c101918 */
[C---:B--2---:R-:W-:Y:S01]  /*0350*/  IMAD.WIDE R14, R0.reuse, 0x4, R18 ;  /* 0x00000004000e7825 */ /* 0x044fe200078e0212 */
[----:B------:R4:W-:Y:S03]  /*0360*/  STG.E desc[UR24][R16.64], R6 ;  /* 0x0000000610007986 */ /* 0x0009e6000c101918 */
[C---:B------:R-:W-:Y:S01]  /*0370*/  IMAD.WIDE R26, R0.reuse, 0x4, R16 ;  /* 0x00000004001a7825 */ /* 0x040fe200078e0210 */
[----:B------:R4:W-:Y:S03]  /*0380*/  STG.E desc[UR24][R14.64], R6 ;  /* 0x000000060e007986 */ /* 0x0009e6000c101918 */
[C---:B------:R-:W-:Y:S01]  /*0390*/  IMAD.WIDE R28, R0.reuse, 0x4, R14 ;  /* 0x00000004001c7825 */ /* 0x040fe200078e020e */
[----:B------:R4:W-:Y:S03]  /*03a0*/  STG.E desc[UR24][R26.64], R6 ;  /* 0x000000061a007986 */ /* 0x0009e6000c101918 */
[C---:B---3--:R-:W-:Y:S01]  /*03b0*/  IMAD.WIDE R12, R0.reuse, 0x4, R26 ;  /* 0x00000004000c7825 */ /* 0x048fe200078e021a */
[----:B------:R4:W-:Y:S03]  /*03c0*/  STG.E desc[UR24][R28.64], R6 ;  /* 0x000000061c007986 */ /* 0x0009e6000c101918 */
[----:B0-----:R-:W-:Y:S01]  /*03d0*/  IMAD.WIDE R10, R0, 0x4, R28 ;  /* 0x00000004000a7825 */ /* 0x001fe200078e021c */
[----:B------:R4:W-:Y:S04]  /*03e0*/  STG.E desc[UR24][R12.64], R6 ;  /* 0x000000060c007986 */ /* 0x0009e8000c101918 */
[----:B------:R4:W-:Y:S01]  /*03f0*/  STG.E desc[UR24][R10.64], R6 ;  /* 0x000000060a007986 */ /* 0x0009e2000c101918 */
[----:B------:R-:W-:Y:S05]  /*0400*/  @P0 BRA `(.L_x_2) ;  /* 0xfffffffc00640947 */ /* 0x000fea000383ffff */
.L_x_1:
[----:B------:R-:W-:Y:S05]  /*0410*/  @!P1 BRA `(.L_x_0) ;  /* 0x0000000000cc9947 */ /* 0x000fea0003800000 */
[----:B------:R-:W-:Y:S02]  /*0420*/  ISETP.GE.U32.AND P0, PT, R3, 0x4, PT ;  /* 0x000000040300780c */ /* 0x000fe40003f06070 */
[----:B------:R-:W-:-:S04]  /*0430*/  LOP3.LUT R4, R2, 0x3, RZ, 0xc0, !PT ;  /* 0x0000000302047812 */ /* 0x000fc800078ec0ff */
[----:B------:R-:W-:-:S07]  /*0440*/  ISETP.NE.AND P1, PT, R4, RZ, PT ;  /* 0x000000ff0400720c */ /* 0x000fce0003f25270 */
[----:B------:R-:W-:Y:S06]  /*0450*/  @!P0 BRA `(.L_x_3) ;  /* 0x0000000000548947 */ /* 0x000fec0003800000 */
[C---:B----4-:R-:W-:Y:S01]  /*0460*/  IMAD R8, R5.reuse, R0, RZ ;  /* 0x0000000005087224 */ /* 0x050fe200078e02ff */
[----:B------:R-:W-:Y:S01]  /*0470*/  MOV R9, 0x4 ;  /* 0x0000000400097802 */ /* 0x000fe20000000f00 */
[----:B------:R-:W-:Y:S01]  /*0480*/  IMAD.MOV.U32 R7, RZ, RZ, 0x4 ;  /* 0x00000004ff077424 */ /* 0x000fe200078e00ff */
[----:B------:R-:W-:Y:S01]  /*0490*/  IADD3 R5, PT, PT, R5, 0x4, RZ ;  /* 0x0000000405057810 */ /* 0x000fe20007ffe0ff */
[----:B------:R-:W-:Y:S02]  /*04a0*/  IMAD.MOV.U32 R3, RZ, RZ, 0x7fffffff ;  /* 0x7fffffffff037424 */ /* 0x000fe400078e00ff */
[----:B------:R-:W-:-:S04]  /*04b0*/  IMAD.WIDE R6, R8, R7, UR12 ;  /* 0x0000000c08067e25 */ /* 0x000fc8000f8e0207 */
[----:B------:R-:W-:Y:S01]  /*04c0*/  IMAD.WIDE R8, R8, R9, UR14 ;  /* 0x0000000e08087e25 */ /* 0x000fe2000f8e0209 */
[----:B------:R0:W-:Y:S03]  /*04d0*/  STG.E desc[UR24][R6.64], R3 ;  /* 0x0000000306007986 */ /* 0x0001e6000c101918 */
[C---:B------:R-:W-:Y:S01]  /*04e0*/  IMAD.WIDE R10, R0.reuse, 0x4, R6 ;  /* 0x00000004000a7825 */ /* 0x040fe200078e0206 */
        /* <DEDUP_REMOVED lines=9> */
[----:B------:R-:W-:Y:S01]  /*0580*/  IMAD.WIDE R20, R0, 0x4, R16 ;  /* 0x0000000400147825 */ /* 0x000fe200078e0210 */
[----:B------:R0:W-:Y:S04]  /*0590*/  STG.E desc[UR24][R18.64], R3 ;  /* 0x0000000312007986 */ /* 0x0001e8000c101918 */
[----:B------:R0:W-:Y:S02]  /*05a0*/  STG.E desc[UR24][R20.64], R3 ;  /* 0x0000000314007986 */ /* 0x0001e4000c101918 */
.L_x_3:
[----:B------:R-:W-:Y:S05]  /*05b0*/  @!P1 BRA `(.L_x_0) ;  /* 0x0000000000649947 */ /* 0x000fea0003800000 */
[----:B------:R-:W-:Y:S01]  /*05c0*/  ISETP.NE.AND P0, PT, R4, 0x1, PT ;  /* 0x000000010400780c */ /* 0x000fe20003f05270 */
[----:B0---4-:R-:W-:Y:S01]  /*05d0*/  HFMA2 R17, -RZ, RZ, 0, 2.384185791015625e-07 ;  /* 0x00000004ff117431 */ /* 0x011fe200000001ff */
[----:B------:R-:W-:Y:S01]  /*05e0*/  LOP3.LUT R3, R2, 0x1, RZ, 0xc0, !PT ;  /* 0x0000000102037812 */ /* 0x000fe200078ec0ff */
[----:B------:R-:W-:-:S03]  /*05f0*/  IMAD.MOV.U32 R15, RZ, RZ, 0x4 ;  /* 0x00000004ff0f7424 */ /* 0x000fc600078e00ff */
[----:B------:R-:W-:-:S07]  /*0600*/  ISETP.NE.U32.AND P1, PT, R3, 0x1, PT ;  /* 0x000000010300780c */ /* 0x000fce0003f25070 */
[----:B------:R-:W-:Y:S06]  /*0610*/  @!P0 BRA `(.L_x_4) ;  /* 0x0000000000348947 */ /* 0x000fec0003800000 */
[C---:B------:R-:W-:Y:S01]  /*0620*/  IMAD R8, R5.reuse, R0, RZ ;  /* 0x0000000005087224 */ /* 0x040fe200078e02ff */
        /* <DEDUP_REMOVED lines=9> */
[----:B------:R-:W-:Y:S01]  /*06c0*/  IMAD.WIDE R12, R0, 0x4, R8 ;  /* 0x00000004000c7825 */ /* 0x000fe200078e0208 */
[----:B------:R0:W-:Y:S04]  /*06d0*/  STG.E desc[UR24][R10.64], R3 ;  /* 0x000000030a007986 */ /* 0x0001e8000c101918 */
[----:B------:R0:W-:Y:S02]  /*06e0*/  STG.E desc[UR24][R12.64], R3 ;  /* 0x000000030c007986 */ /* 0x0001e4000c101918 */
.L_x_4:
[----:B------:R-:W-:Y:S02]  /*06f0*/  @!P1 IMAD R0, R5, R0, RZ ;  /* 0x0000000005009224 */ /* 0x000fe400078e02ff */
[----:B0-----:R-:W-:Y:S02]  /*0700*/  @!P1 IMAD.MOV.U32 R3, RZ, RZ, 0x7fffffff ;  /* 0x7fffffffff039424 */ /* 0x001fe400078e00ff */
[----:B------:R-:W-:-:S04]  /*0710*/  @!P1 IMAD.WIDE R4, R0, R15, UR12 ;  /* 0x0000000c00049e25 */ /* 0x000fc8000f8e020f */
[----:B------:R-:W-:Y:S01]  /*0720*/  @!P1 IMAD.WIDE R6, R0, R17, UR14 ;  /* 0x0000000e00069e25 */ /* 0x000fe2000f8e0211 */
[----:B------:R1:W-:Y:S04]  /*0730*/  @!P1 STG.E desc[UR24][R4.64], R3 ;  /* 0x0000000304009986 */ /* 0x0003e8000c101918 */
[----:B------:R1:W-:Y:S02]  /*0740*/  @!P1 STG.E desc[UR24][R6.64], R3 ;  /* 0x0000000306009986 */ /* 0x0003e4000c101918 */
.L_x_0:
[----:B------:R-:W2:Y:S01]  /*0750*/  LDCU.64 UR4, c[0x0][0x398] ;  /* 0x00007300ff0477ac */ /* 0x000ea20008000a00 */
[----:B------:R-:W3:Y:S01]  /*0760*/  LDC R0, c[0x0][0x3a8] ;  /* 0x0000ea00ff007b82 */ /* 0x000ee20000000800 */
[----:B------:R-:W-:Y:S02]  /*0770*/  USHF.L.U32 UR8, UR21, 0x2, URZ ;  /* 0x0000000215087899 */ /* 0x000fe400080006ff */
[----:B------:R-:W-:Y:S02]  /*0780*/  USHF.R.U32.HI UR9, URZ, 0x1e, UR21 ;  /* 0x0000001eff097899 */ /* 0x000fe40008011615 */
[----:B--2---:R-:W-:-:S04]  /*0790*/  UIADD3 UR4, UP0, UPT, UR8, UR4, URZ ;  /* 0x0000000408047290 */ /* 0x004fc8000ff1e0ff */
[----:B------:R-:W-:Y:S02]  /*07a0*/  UIADD3.X UR5, UPT, UPT, UR9, UR5, URZ, UP0, !UPT ;  /* 0x0000000509057290 */ /* 0x000fe400087fe4ff */
[----:B-1----:R-:W-:-:S04]  /*07b0*/  MOV R4, UR4 ;  /* 0x0000000400047c02 */ /* 0x002fc80008000f00 */
[----:B------:R-:W-:-:S05]  /*07c0*/  IMAD.U32 R5, RZ, RZ, UR5 ;  /* 0x00000005ff057e24 */ /* 0x000fca000f8e00ff */
[----:B0-----:R-:W2:Y:S02]  /*07d0*/  LDG.E.CONSTANT R7, desc[UR24][R4.64] ;  /* 0x0000001804077981 */ /* 0x001ea4000c1e9900 */
[----:B--2---:R-:W-:-:S04]  /*07e0*/  ISETP.GE.AND P0, PT, R7, R2, PT ;  /* 0x000000020700720c */ /* 0x004fc80003f06270 */
[----:B------:R-:W-:-:S04]  /*07f0*/  ISETP.LT.OR P0, PT, R7, RZ, P0 ;  /* 0x000000ff0700720c */ /* 0x000fc80000701670 */
[----:B---3--:R-:W-:-:S13]  /*0800*/  ISETP.LT.OR P0, PT, R0, 0x1, P0 ;  /* 0x000000010000780c */ /* 0x008fda0000701670 */
[----:B------:R-:W-:Y:S05]  /*0810*/  @P0 EXIT ;  /* 0x000000000000094d */ /* 0x000fea0003800000 */
[----:B------:R-:W-:-:S04]  /*0820*/  IADD3 R3, PT, PT, R7, R0, RZ ;  /* 0x0000000007037210 */ /* 0x000fc80007ffe0ff */
[----:B------:R-:W-:-:S13]  /*0830*/  ISETP.GT.AND P0, PT, R3, R2, PT ;  /* 0x000000020300720c */ /* 0x000fda0003f04270 */
[----:B------:R-:W-:Y:S05]  /*0840*/  @P0 EXIT ;  /* 0x000000000000094d */ /* 0x000fea0003800000 */
[----:B------:R-:W-:Y:S02]  /*0850*/  I2FP.F32.U32 R0, R0 ;  /* 0x0000000000007245 */ /* 0x000fe40000201000 */
[----:B------:R-:W-:-:S03]  /*0860*/  R2UR UR26, R3 ;  /* 0x00000000031a72ca */ /* 0x000fc600000e0000 */
[----:B------:R-:W-:-:S05]  /*0870*/  VIADD R2, R0, 0x1800000 ;  /* 0x0180000000027836 */ /* 0x000fca0000000000 */
[----:B------:R-:W-:-:S04]  /*0880*/  LOP3.LUT R2, R2, 0x7f800000, RZ, 0xc0, !PT ;  /* 0x7f80000002027812 */ /* 0x000fc800078ec0ff */
[----:B------:R-:W-:Y:S02]  /*0890*/  ISETP.GT.U32.AND P0, PT, R2, 0x1ffffff, PT ;  /* 0x01ffffff0200780c */ /* 0x000fe40003f04070 */
[----:B------:R-:W-:-:S11]  /*08a0*/  IADD3 R2, PT, PT, R3, -0x1, RZ ;  /* 0xffffffff03027810 */ /* 0x000fd60007ffe0ff */
[----:B------:R-:W-:Y:S05]  /*08b0*/  @P0 BRA `(.L_x_5) ;  /* 0x0000000000140947 */ /* 0x000fea0003800000 */
[----:B------:R-:W-:Y:S01]  /*08c0*/  IMAD.MOV.U32 R5, RZ, RZ, R0 ;  /* 0x000000ffff057224 */ /* 0x000fe200078e0000 */
[----:B----4-:R-:W-:-:S07]  /*08d0*/  MOV R8, 0x8f0 ;  /* 0x000008f000087802 */ /* 0x010fce0000000f00 */
[----:B------:R-:W-:Y:S05]  /*08e0*/  CALL.REL.NOINC `($__internal_0_$__cuda_sm20_rcp_rn_f32_slowpath) ;  /* 0x0000002800647944 */ /* 0x000fea0003c00000 */
[----:B------:R-:W-:Y:S01]  /*08f0*/  UMOV UR11, UR4 ;  /* 0x00000004000b7c82 */ /* 0x000fe20008000000 */
[----:B------:R-:W-:Y:S05]  /*0900*/  BRA `(.L_x_6) ;  /* 0x0000000000147947 */ /* 0x000fea0003800000 */
.L_x_5:
[----:B------:R-:W0:Y:S02]  /*0910*/  MUFU.RCP R3, R0 ;  /* 0x0000000000037308 */ /* 0x000e240000001000 */
[----:B0-----:R-:W-:-:S04]  /*0920*/  FFMA R4, R0, R3, -1 ;  /* 0xbf80000000047423 */ /* 0x001fc80000000003 */
[----:B------:R-:W-:-:S04]  /*0930*/  FADD.FTZ R4, -R4, -RZ ;  /* 0x800000ff04047221 */ /* 0x000fc80000010100 */
[----:B------:R-:W-:-:S05]  /*0940*/  FFMA R4, R3, R4, R3 ;  /* 0x0000000403047223 */ /* 0x000fca0000000003 */
[----:B------:R-:W-:-:S15]  /*0950*/  R2UR UR11, R4 ;  /* 0x00000000040b72ca */ /* 0x000fde00000e0000 */
.L_x_6:
[----:B------:R-:W-:Y:S02]  /*0960*/  HFMA2 R5, -RZ, RZ, 2, 0 ;  /* 0x40000000ff057431 */ /* 0x000fe400000001ff */
[----:B------:R-:W-:Y:S01]  /*0970*/  FADD R3, R0, -1 ;  /* 0xbf80000000037421 */ /* 0x000fe20000000000 */
[----:B----4-:R-:W-:Y:S01]  /*0980*/  MOV R6, 0x40c00000 ;  /* 0x40c0000000067802 */ /* 0x010fe20000000f00 */
[----:B------:R-:W-:-:S04]  /*0990*/  IMAD.MOV.U32 R9, RZ, RZ, 0x3e2aaaab ;  /* 0x3e2aaaabff097424 */ /* 0x000fc800078e00ff */
[----:B------:R-:W-:Y:S01]  /*09a0*/  FFMA R6, R9, -R6, 1 ;  /* 0x3f80000009067423 */ /* 0x000fe20000000806 */
[C---:B------:R-:W-:Y:S01]  /*09b0*/  FFMA R4, R0.reuse, R5, -1 ;  /* 0xbf80000000047423 */ /* 0x040fe20000000005 */
[----:B------:R-:W-:Y:S02]  /*09c0*/  FMUL R5, R0, R3 ;  /* 0x0000000300057220 */ /* 0x000fe40000400000 */
[----:B------:R-:W-:Y:S02]  /*09d0*/  FFMA R6, R6, R9, 0.16666667163372039795 ;  /* 0x3e2aaaab06067423 */ /* 0x000fe40000000009 */
[----:B------:R-:W-:Y:S01]  /*09e0*/  FMUL R5, R5, R4 ;  /* 0x0000000405057220 */ /* 0x000fe20000400000 */
[----:B------:R-:W-:-:S03]  /*09f0*/  FMUL R4, R0, 0.5 ;  /* 0x3f00000000047820 */ /* 0x000fc60000400000 */
[----:B------:R-:W0:Y:S01]  /*0a00*/  FCHK P0, R5, 6 ;  /* 0x40c0000005007902 */ /* 0x000e220000000000 */
[----:B------:R-:W-:Y:S01]  /*0a10*/  FFMA R8, R5, R6, RZ ;  /* 0x0000000605087223 */ /* 0x000fe200000000ff */
[----:B------:R-:W-:-:S03]  /*0a20*/  FMUL R4, R4, R3 ;  /* 0x0000000304047220 */ /* 0x000fc60000400000 */
[----:B------:R-:W-:-:S04]  /*0a30*/  FFMA R9, R8, -6, R5 ;  /* 0xc0c0000008097823 */ /* 0x000fc80000000005 */
[----:B------:R-:W-:Y:S01]  /*0a40*/  FFMA R9, R6, R9, R8 ;  /* 0x0000000906097223 */ /* 0x000fe20000000008 */
[----:B0-----:R-:W-:Y:S06]  /*0a50*/  @!P0 BRA `(.L_x_7) ;  /* 0x00000000000c8947 */ /* 0x001fec0003800000 */
[----:B------:R-:W-:-:S07]  /*0a60*/  MOV R6, 0xa80 ;  /* 0x00000a8000067802 */ /* 0x000fce0000000f00 */
[----:B------:R-:W-:Y:S05]  /*0a70*/  CALL.REL.NOINC `($__internal_1_$__cuda_sm3x_div_rn_noftz_f32_slowpath) ;  /* 0x0000002800dc7944 */ /* 0x000fea0003c00000 */
[----:B------:R-:W-:-:S07]  /*0a80*/  IMAD.MOV.U32 R9, RZ, RZ, R5 ;  /* 0x000000ffff097224 */ /* 0x000fce00078e0005 */
.L_x_7:
[----:B------:R-:W-:-:S04]  /*0a90*/  FMUL R5, R4, R4 ;  /* 0x0000000404057220 */ /* 0x000fc80000400000 */
[----:B------:R-:W-:-:S05]  /*0aa0*/  FFMA R5, R0, R9, -R5 ;  /* 0x0000000900057223 */ /* 0x000fca0000000805 */
[----:B------:R-:W-:-:S04]  /*0ab0*/  IADD3 R6, PT, PT, R5, 0x1800000, RZ ;  /* 0x0180000005067810 */ /* 0x000fc80007ffe0ff */
[----:B------:R-:W-:-:S04]  /*0ac0*/  LOP3.LUT R6, R6, 0x7f800000, RZ, 0xc0, !PT ;  /* 0x7f80000006067812 */ /* 0x000fc800078ec0ff */
[----:B------:R-:W-:-:S13]  /*0ad0*/  ISETP.GT.U32.AND P0, PT, R6, 0x1ffffff, PT ;  /* 0x01ffffff0600780c */ /* 0x000fda0003f04070 */
[----:B------:R-:W-:Y:S05]  /*0ae0*/  @P0 BRA `(.L_x_8) ;  /* 0x0000000000100947 */ /* 0x000fea0003800000 */
[----:B------:R-:W-:-:S07]  /*0af0*/  MOV R8, 0xb10 ;  /* 0x00000b1000087802 */ /* 0x000fce0000000f00 */
[----:B------:R-:W-:Y:S05]  /*0b00*/  CALL.REL.NOINC `($__internal_0_$__cuda_sm20_rcp_rn_f32_slowpath) ;  /* 0x0000002400dc7944 */ /* 0x000fea0003c00000 */
[----:B------:R-:W-:Y:S01]  /*0b10*/  MOV R6, UR4 ;  /* 0x0000000400067c02 */ /* 0x000fe20008000f00 */
[----:B------:R-:W-:Y:S06]  /*0b20*/  BRA `(.L_x_9) ;  /* 0x0000000000107947 */ /* 0x000fec0003800000 */
.L_x_8:
[----:B------:R-:W0:Y:S02]  /*0b30*/  MUFU.RCP R6, R5 ;  /* 0x0000000500067308 */ /* 0x000e240000001000 */
[----:B0-----:R-:W-:-:S04]  /*0b40*/  FFMA R8, R5, R6, -1 ;  /* 0xbf80000005087423 */ /* 0x001fc80000000006 */
[----:B------:R-:W-:-:S04]  /*0b50*/  FADD.FTZ R9, -R8, -RZ ;  /* 0x800000ff08097221 */ /* 0x000fc80000010100 */
[----:B------:R-:W-:-:S07]  /*0b60*/  FFMA R6, R6, R9, R6 ;  /* 0x0000000906067223 */ /* 0x000fce0000000006 */
.L_x_9:
[----:B------:R-:W0:Y:S01]  /*0b70*/  LDC.64 R12, c[0x0][0x380] ;  /* 0x0000e000ff0c7b82 */ /* 0x000e220000000a00 */
[----:B------:R-:W1:Y:S01]  /*0b80*/  LDCU UR5, c[0x0][0x3a4] ;  /* 0x00007480ff0577ac */ /* 0x000e620008000800 */
[----:B------:R-:W2:Y:S01]  /*0b90*/  LDCU UR10, c[0x0][0x3a0] ;  /* 0x00007400ff0a77ac */ /* 0x000ea20008000800 */
[----:B------:R-:W3:Y:S01]  /*0ba0*/  LDCU.64 UR16, c[0x0][0x390] ;  /* 0x00007200ff1077ac */ /* 0x000ee20008000a00 */
[----:B------:R-:W4:Y:S01]  /*0bb0*/  LDCU.64 UR6, c[0x0][0x388] ;  /* 0x00007100ff0677ac */ /* 0x000f220008000a00 */
[----:B-1----:R-:W-:-:S04]  /*0bc0*/  UISETP.LT.U32.AND UP0, UPT, UR26, UR5, UPT ;  /* 0x000000051a00728c */ /* 0x002fc8000bf01070 */
[----:B--234-:R-:W-:-:S12]  /*0bd0*/  USEL UR5, UR26, UR5, UP0 ;  /* 0x000000051a057287 */ /* 0x01cfd80008000000 */
.L_x_10:
[----:B------:R-:W-:Y:S02]  /*0be0*/  HFMA2 R9, -RZ, RZ, 0, 0 ;  /* 0x00000000ff097431 */ /* 0x000fe400000001ff */
[----:B------:R-:W-:Y:S01]  /*0bf0*/  IMAD.U32 R8, RZ, RZ, UR21 ;  /* 0x00000015ff087e24 */ /* 0x000fe2000f8e00ff */
[----:B------:R-:W-:-:S03]  /*0c00*/  UMOV UR4, URZ ;  /* 0x000000ff00047c82 */ /* 0x000fc60008000000 */
[----:B------:R-:W-:-:S04]  /*0c10*/  IMAD.WIDE.U32 R8, R7, UR10, R8 ;  /* 0x0000000a07087c25 */ /* 0x000fc8000f8e0008 */
[----:B------:R-:W-:Y:S01]  /*0c20*/  IMAD.SHL.U32 R11, R8, 0x4, RZ ;  /* 0x00000004080b7824 */ /* 0x000fe200078e00ff */
[----:B------:R-:W-:-:S04]  /*0c30*/  IADD3 R9, PT, PT, R9, UR4, RZ ;  /* 0x0000000409097c10 */ /* 0x000fc8000fffe0ff */
[----:B------:R-:W-:Y:S02]  /*0c40*/  SHF.L.U64.HI R14, R8, 0x2, R9 ;  /* 0x00000002080e7819 */ /* 0x000fe40000010209 */
[----:B0-----:R-:W-:-:S04]  /*0c50*/  IADD3 R8, P0, PT, R11, R12, RZ ;  /* 0x0000000c0b087210 */ /* 0x001fc80007f1e0ff */
[----:B------:R-:W-:-:S05]  /*0c60*/  IADD3.X R9, PT, PT, R14, R13, RZ, P0, !PT ;  /* 0x0000000d0e097210 */ /* 0x000fca00007fe4ff */
[----:B------:R-:W2:Y:S02]  /*0c70*/  LDG.E.CONSTANT R8, desc[UR24][R8.64] ;  /* 0x0000001808087981 */ /* 0x000ea4000c1e9900 */
[----:B--2---:R-:W-:-:S13]  /*0c80*/  FSETP.NE.AND P0, PT, |R8|, +INF , PT ;  /* 0x7f8000000800780b */ /* 0x004fda0003f05200 */
[----:B------:R-:W-:Y:S05]  /*0c90*/  @!P0 EXIT ;  /* 0x000000000000894d */ /* 0x000fea0003800000 */
[C---:B------:R-:W-:Y:S02]  /*0ca0*/  IADD3 R8, P0, PT, R11.reuse, UR16, RZ ;  /* 0x000000100b087c10 */ /* 0x040fe4000ff1e0ff */
[----:B------:R-:W-:Y:S02]  /*0cb0*/  IADD3 R10, P1, PT, R11, UR6, RZ ;  /* 0x000000060b0a7c10 */ /* 0x000fe4000ff3e0ff */
[C---:B------:R-:W-:Y:S02]  /*0cc0*/  IADD3.X R9, PT, PT, R14.reuse, UR17, RZ, P0, !PT ;  /* 0x000000110e097c10 */ /* 0x040fe400087fe4ff */
[----:B------:R-:W-:-:S03]  /*0cd0*/  IADD3.X R11, PT, PT, R14, UR7, RZ, P1, !PT ;  /* 0x000000070e0b7c10 */ /* 0x000fc60008ffe4ff */
[----:B------:R-:W2:Y:S04]  /*0ce0*/  LDG.E.CONSTANT R8, desc[UR24][R8.64] ;  /* 0x0000001808087981 */ /* 0x000ea8000c1e9900 */
[----:B------:R-:W3:Y:S01]  /*0cf0*/  LDG.E.CONSTANT R10, desc[UR24][R10.64] ;  /* 0x000000180a0a7981 */ /* 0x000ee2000c1e9900 */
[----:B--2---:R-:W-:-:S04]  /*0d00*/  FSETP.NE.AND P0, PT, |R8|, +INF , PT ;  /* 0x7f8000000800780b */ /* 0x004fc80003f05200 */
[----:B---3--:R-:W-:-:S13]  /*0d10*/  FSETP.EQU.OR P0, PT, |R10|, +INF , !P0 ;  /* 0x7f8000000a00780b */ /* 0x008fda000470a600 */
[----:B------:R-:W-:Y:S05]  /*0d20*/  @P0 EXIT ;  /* 0x000000000000094d */ /* 0x000fea0003800000 */
[----:B------:R-:W-:-:S04]  /*0d30*/  IADD3 R7, PT, PT, R7, 0x1, RZ ;  /* 0x0000000107077810 */ /* 0x000fc80007ffe0ff */
[----:B------:R-:W-:-:S13]  /*0d40*/  ISETP.GE.AND P0, PT, R7, UR5, PT ;  /* 0x0000000507007c0c */ /* 0x000fda000bf06270 */
[----:B------:R-:W-:Y:S05]  /*0d50*/  @!P0 BRA `(.L_x_10) ;  /* 0xfffffffc00a08947 */ /* 0x000fea000383ffff */
[----:B------:R-:W0:Y:S01]  /*0d60*/  S2UR UR5, SR_CgaCtaId ;  /* 0x00000000000579c3 */ /* 0x000e220000008800 */
[----:B------:R-:W1:Y:S01]  /*0d70*/  LDCU UR10, c[0x0][0x3a8] ;  /* 0x00007500ff0a77ac */ /* 0x000e620008000800 */
[----:B------:R-:W-:Y:S01]  /*0d80*/  IADD3 R12, P0, PT, R12, UR8, RZ ;  /* 0x000000080c0c7c10 */ /* 0x000fe2000ff1e0ff */
[----:B------:R-:W-:Y:S01]  /*0d90*/  IMAD.MOV.U32 R7, RZ, RZ, RZ ;  /* 0x000000ffff077224 */ /* 0x000fe200078e00ff */
[----:B------:R-:W-:Y:S01]  /*0da0*/  CS2R R8, SRZ ;  /* 0x0000000000087805 */ /* 0x000fe2000001ff00 */
[----:B------:R-:W-:Y:S01]  /*0db0*/  UMOV UR4, 0x400 ;  /* 0x0000040000047882 */ /* 0x000fe20000000000 */
[----:B------:R-:W-:Y:S01]  /*0dc0*/  UIADD3 UR16, UP0, UPT, UR8, UR6, URZ ;  /* 0x0000000608107290 */ /* 0x000fe2000ff1e0ff */
[----:B------:R-:W-:Y:S02]  /*0dd0*/  IADD3.X R13, PT, PT, R13, UR9, RZ, P0, !PT ;  /* 0x000000090d0d7c10 */ /* 0x000fe400087fe4ff */
[----:B------:R-:W-:Y:S02]  /*0de0*/  CS2R R10, SRZ ;  /* 0x00000000000a7805 */ /* 0x000fe4000001ff00 */
[----:B------:R-:W-:Y:S01]  /*0df0*/  CS2R R20, SRZ ;  /* 0x0000000000147805 */ /* 0x000fe2000001ff00 */
[----:B------:R-:W-:Y:S01]  /*0e00*/  UIADD3.X UR18, UPT, UPT, UR9, UR7, URZ, UP0, !UPT ;  /* 0x0000000709127290 */ /* 0x000fe200087fe4ff */
[----:B------:R-:W-:-:S02]  /*0e10*/  UMOV UR8, URZ ;  /* 0x000000ff00087c82 */ /* 0x000fc40008000000 */
[----:B------:R-:W-:Y:S01]  /*0e20*/  UMOV UR7, URZ ;  /* 0x000000ff00077c82 */ /* 0x000fe20008000000 */
[----:B------:R-:W-:Y:S01]  /*0e30*/  UMOV UR6, URZ ;  /* 0x000000ff00067c82 */ /* 0x000fe20008000000 */
[----:B-1----:R-:W-:-:S04]  /*0e40*/  IADD3 R22, PT, PT, R2, -UR10, RZ ;  /* 0x8000000a02167c10 */ /* 0x002fc8000fffe0ff */
[----:B------:R-:W-:Y:S01]  /*0e50*/  IADD3 R23, PT, PT, R22, 0x1, RZ ;  /* 0x0000000116177810 */ /* 0x000fe20007ffe0ff */
[----:B0-----:R-:W-:-:S03]  /*0e60*/  ULEA UR4, UR5, UR4, 0x18 ;  /* 0x0000000405047291 */ /* 0x001fc6000f8ec0ff */
[----:B------:R-:W-:Y:S01]  /*0e70*/  UMOV UR5, URZ ;  /* 0x000000ff00057c82 */ /* 0x000fe20008000000 */
[----:B------:R-:W-:-:S03]  /*0e80*/  ULEA UR17, UR10, UR4, 0x2 ;  /* 0x000000040a117291 */ /* 0x000fc6000f8e10ff */
[----:B------:R-:W-:Y:S01]  /*0e90*/  UMOV UR4, URZ ;  /* 0x000000ff00047c82 */ /* 0x000fe20008000000 */
[----:B------:R-:W-:-:S04]  /*0ea0*/  ULEA UR27, UR10, UR17, 0x2 ;  /* 0x000000110a1b7291 */ /* 0x000fc8000f8e10ff */
[----:B------:R-:W-:-:S04]  /*0eb0*/  ULEA UR28, UR10, UR27, 0x2 ;  /* 0x0000001b0a1c7291 */ /* 0x000fc8000f8e10ff */
[----:B------:R-:W-:-:S12]  /*0ec0*/  ULEA UR20, UR10, UR28, 0x2 ;  /* 0x0000001c0a147291 */ /* 0x000fd8000f8e10ff */
.L_x_16:
[----:B--2---:R-:W0:Y:S01]  /*0ed0*/  LDC R24, c[0x0][0x3a0] ;  /* 0x0000e800ff187b82 */ /* 0x004e220000000800 */
[----:B------:R-:W-:-:S05]  /*0ee0*/  VIADD R25, R23, UR8 ;  /* 0x0000000817197c36 */ /* 0x000fca0008000000 */
[----:B------:R-:W-:Y:S01]  /*0ef0*/  SHF.R.S32.HI R17, RZ, 0x1f, R25 ;  /* 0x0000001fff117819 */ /* 0x000fe20000011419 */
[----:B0-----:R-:W-:-:S04]  /*0f00*/  IMAD.WIDE.U32 R14, R25, R24, RZ ;  /* 0x00000018190e7225 */ /* 0x001fc800078e00ff */
[----:B------:R-:W-:Y:S01]  /*0f10*/  IMAD R17, R17, R24, RZ ;  /* 0x0000001811117224 */ /* 0x000fe200078e02ff */
[----:B------:R-:W-:-:S04]  /*0f20*/  SHF.L.U32 R29, R14, 0x2, RZ ;  /* 0x000000020e1d7819 */ /* 0x000fc800000006ff */
[----:B------:R-:W-:Y:S02]  /*0f30*/  IADD3 R27, PT, PT, R15, R17, RZ ;  /* 0x000000110f1b7210 */ /* 0x000fe40007ffe0ff */
[----:B------:R-:W-:Y:S02]  /*0f40*/  IADD3 R16, P0, PT, R29, R12, RZ ;  /* 0x0000000c1d107210 */ /* 0x000fe40007f1e0ff */
[----:B------:R-:W-:-:S05]  /*0f50*/  SHF.L.U64.HI R19, R14, 0x2, R27 ;  /* 0x000000020e137819 */ /* 0x000fca000001021b */
[----:B------:R-:W-:Y:S01]  /*0f60*/  IMAD.X R17, R19, 0x1, R13, P0 ;  /* 0x0000000113117824 */ /* 0x000fe200000e060d */
[----:B------:R-:W-:Y:S02]  /*0f70*/  IADD3 R26, P0, PT, R14, UR21, RZ ;  /* 0x000000150e1a7c10 */ /* 0x000fe4000ff1e0ff */
[----:B------:R-:W0:Y:S01]  /*0f80*/  LDC.64 R14, c[0x0][0x390] ;  /* 0x0000e400ff0e7b82 */ /* 0x000e220000000a00 */
[----:B------:R-:W-:Y:S01]  /*0f90*/  IADD3 R18, P1, PT, R29, UR16, RZ ;  /* 0x000000101d127c10 */ /* 0x000fe2000ff3e0ff */
[----:B------:R-:W2:Y:S03]  /*0fa0*/  LDG.E.CONSTANT R16, desc[UR24][R16.64] ;  /* 0x0000001810107981 */ /* 0x000ea6000c1e9900 */
[----:B------:R-:W-:Y:S02]  /*0fb0*/  IADD3.X R19, PT, PT, R19, UR18, RZ, P1, !PT ;  /* 0x0000001213137c10 */ /* 0x000fe40008ffe4ff */
[----:B------:R-:W-:-:S03]  /*0fc0*/  IADD3.X R27, PT, PT, RZ, R27, RZ, P0, !PT ;  /* 0x0000001bff1b7210 */ /* 0x000fc600007fe4ff */
[----:B------:R1:W3:Y:S01]  /*0fd0*/  LDG.E.CONSTANT R17, desc[UR24][R18.64] ;  /* 0x0000001812117981 */ /* 0x0002e2000c1e9900 */
[----:B0-----:R-:W-:-:S04]  /*0fe0*/  LEA R28, P0, R26, R14, 0x2 ;  /* 0x0000000e1a1c7211 */ /* 0x001fc800078010ff */
[----:B------:R-:W-:-:S05]  /*0ff0*/  LEA.HI.X R29, R26, R15, R27, 0x2, P0 ;  /* 0x0000000f1a1d7211 */ /* 0x000fca00000f141b */
[----:B------:R-:W4:Y:S01]  /*1000*/  LDG.E.CONSTANT R28, desc[UR24][R28.64] ;  /* 0x000000181c1c7981 */ /* 0x000f22000c1e9900 */
[----:B------:R-:W-:Y:S02]  /*1010*/  ULEA UR10, UR8, UR27, 0x2 ;  /* 0x0000001b080a7291 */ /* 0x000fe4000f8e10ff */
[----:B-1----:R-:W-:Y:S02]  /*1020*/  MOV R18, UR8 ;  /* 0x0000000800127c02 */ /* 0x002fe40008000f00 */
[----:B------:R-:W-:Y:S02]  /*1030*/  ISETP.NE.AND P1, PT, R25, RZ, PT ;  /* 0x000000ff1900720c */ /* 0x000fe40003f25270 */
[----:B---3--:R-:W-:-:S04]  /*1040*/  FSETP.NE.AND P0, PT, |R17|, +INF , PT ;  /* 0x7f8000001100780b */ /* 0x008fc80003f05200 */
[----:B--2---:R-:W-:-:S04]  /*1050*/  FSETP.NE.AND P0, PT, |R16|, +INF , P0 ;  /* 0x7f8000001000780b */ /* 0x004fc80000705200 */
[----:B----4-:R-:W-:-:S13]  /*1060*/  FSETP.NE.AND P0, PT, |R28|, +INF , P0 ;  /* 0x7f8000001c00780b */ /* 0x010fda0000705200 */
[----:B------:R-:W-:Y:S01]  /*1070*/  VOTEU.ANY UP0, P0 ;  /* 0x0000000000ff7886 */ /* 0x000fe20000000100 */
[----:B------:R-:W-:-:S06]  /*1080*/  USEL UR9, URZ, 0x1, !UP0 ;  /* 0x00000001ff097887 */ /* 0x000fcc000c000000 */
[----:B------:R-:W-:-:S05]  /*1090*/  IMAD.U32 R19, RZ, RZ, UR9 ;  /* 0x00000009ff137e24 */ /* 0x000fca000f8e00ff */
[----:B------:R0:W-:Y:S04]  /*10a0*/  STS.U8 [R18+UR20], R19 ;  /* 0x0000001312007988 */ /* 0x0001e80008000014 */
[----:B------:R0:W-:Y:S01]  /*10b0*/  STS [UR10], R28 ;  /* 0x0000001cff007988 */ /* 0x0001e2000800080a */
[----:B------:R-:W-:Y:S05]  /*10c0*/  BRA.U !UP0, `(.L_x_11) ;  /* 0x00000001084c7547 */ /* 0x000fea000b800000 */
[C---:B------:R-:W-:Y:S01]  /*10d0*/  FSETP.GE.AND P0, PT, |R20|.reuse, |R28|, PT ;  /* 0x4000001c1400720b */ /* 0x040fe20003f06200 */
[----:B0-----:R-:W-:-:S04]  /*10e0*/  FADD R19, R20, R28 ;  /* 0x0000001c14137221 */ /* 0x001fc80000000000 */
[----:B------:R-:W-:-:S04]  /*10f0*/  FADD R27, R28, -R19 ;  /* 0x800000131c1b7221 */ /* 0x000fc80000000000 */
[C---:B------:R-:W-:Y:S01]  /*1100*/  FADD R18, R20.reuse, R27 ;  /* 0x0000001b14127221 */ /* 0x040fe20000000000 */
[----:B------:R-:W-:-:S04]  /*1110*/  FADD R27, R20, -R19 ;  /* 0x80000013141b7221 */ /* 0x000fc80000000000 */
[C---:B------:R-:W-:Y:S01]  /*1120*/  @P0 FADD R18, R28.reuse, R27 ;  /* 0x0000001b1c120221 */ /* 0x040fe20000000000 */
[----:B------:R-:W-:-:S03]  /*1130*/  FMUL R27, R28, R28 ;  /* 0x0000001c1c1b7220 */ /* 0x000fc60000400000 */
[----:B------:R-:W-:Y:S01]  /*1140*/  FADD R21, R21, R18 ;  /* 0x0000001215157221 */ /* 0x000fe20000000000 */
[----:B------:R-:W-:Y:S02]  /*1150*/  I2FP.F32.U32 R18, UR8 ;  /* 0x0000000800127c45 */ /* 0x000fe40008201000 */
[----:B------:R-:W-:-:S03]  /*1160*/  FSETP.GE.AND P0, PT, |R10|, R27, PT ;  /* 0x0000001b0a00720b */ /* 0x000fc60003f06200 */
[----:B------:R-:W-:Y:S01]  /*1170*/  FFMA R7, R28, R18, R7 ;  /* 0x000000121c077223 */ /* 0x000fe20000000007 */
[----:B------:R-:W-:-:S04]  /*1180*/  FADD R18, R10, R27 ;  /* 0x0000001b0a127221 */ /* 0x000fc80000000000 */
[----:B------:R-:W-:-:S04]  /*1190*/  FADD R29, R27, -R18 ;  /* 0x800000121b1d7221 */ /* 0x000fc80000000000 */
[C---:B------:R-:W-:Y:S01]  /*11a0*/  FADD R20, R10.reuse, R29 ;  /* 0x0000001d0a147221 */ /* 0x040fe20000000000 */
[----:B------:R-:W-:-:S04]  /*11b0*/  FADD R10, R10, -R18 ;  /* 0x800000120a0a7221 */ /* 0x000fc80000000000 */
[----:B------:R-:W-:Y:S01]  /*11c0*/  @P0 FADD R20, R27, R10 ;  /* 0x0000000a1b140221 */ /* 0x000fe20000000000 */
[----:B------:R-:W-:-:S03]  /*11d0*/  MOV R10, R18 ;  /* 0x00000012000a7202 */ /* 0x000fc60000000f00 */
[----:B------:R-:W-:Y:S01]  /*11e0*/  FADD R11, R11, R20 ;  /* 0x000000140b0b7221 */ /* 0x000fe20000000000 */
[----:B------:R-:W-:-:S07]  /*11f0*/  MOV R20, R19 ;  /* 0x0000001300147202 */ /* 0x000fce0000000f00 */
.L_x_11:
[----:B------:R-:W-:Y:S01]  /*1200*/  @P1 VIADD R27, R22, UR8 ;  /* 0x00000008161b1c36 */ /* 0x000fe20008000000 */
[----:B0-----:R-:W-:Y:S02]  /*1210*/  MOV R18, UR21 ;  /* 0x0000001500127c02 */ /* 0x001fe40008000f00 */
[----:B------:R-:W-:Y:S01]  /*1220*/  @P1 MOV R19, RZ ;  /* 0x000000ff00131202 */ /* 0x000fe20000000f00 */
[----:B------:R-:W0:Y:S01]  /*1230*/  S2UR UR10, SR_CgaCtaId ;  /* 0x00000000000a79c3 */ /* 0x000e220000008800 */
[----:B------:R-:W-:Y:S01]  /*1240*/  @P1 SHF.R.S32.HI R29, RZ, 0x1f, R27 ;  /* 0x0000001fff1d1819 */ /* 0x000fe2000001141b */
[----:B------:R-:W-:Y:S01]  /*1250*/  UIADD3 UR22, UPT, UPT, UR20, UR8, URZ ;  /* 0x0000000814167290 */ /* 0x000fe2000fffe0ff */
[-C--:B------:R-:W-:Y:S01]  /*1260*/  @P1 IMAD.WIDE.U32 R18, R27, R24.reuse, R18 ;  /* 0x000000181b121225 */ /* 0x080fe200078e0012 */
[----:B------:R-:W-:Y:S01]  /*1270*/  ULEA UR19, UR8, UR28, 0x2 ;  /* 0x0000001c08137291 */ /* 0x000fe2000f8e10ff */
[----:B------:R-:W1:Y:S02]  /*1280*/  LDCU UR23, c[0x0][0x3a0] ;  /* 0x00007400ff1777ac */ /* 0x000e640008000800 */
[----:B------:R-:W-:Y:S01]  /*1290*/  @P1 IMAD R29, R29, R24, RZ ;  /* 0x000000181d1d1224 */ /* 0x000fe200078e02ff */
[----:B------:R-:W-:Y:S01]  /*12a0*/  @P1 LEA R14, P0, R18, R14, 0x2 ;  /* 0x0000000e120e1211 */ /* 0x000fe200078010ff */
[----:B------:R-:W2:Y:S02]  /*12b0*/  @!P1 LDG.E.CONSTANT R24, desc[UR24][R12.64] ;  /* 0x000000180c189981 */ /* 0x000ea4000c1e9900 */
[----:B------:R-:W-:-:S05]  /*12c0*/  @P1 IMAD.IADD R19, R19, 0x1, R29 ;  /* 0x0000000113131824 */ /* 0x000fca00078e021d */
[----:B------:R-:W-:Y:S02]  /*12d0*/  @P1 LEA.HI.X R15, R18, R15, R19, 0x2, P0 ;  /* 0x0000000f120f1211 */ /* 0x000fe400000f1413 */
[----:B------:R-:W-:Y:S02]  /*12e0*/  MOV R19, UR18 ;  /* 0x0000001200137c02 */ /* 0x000fe40008000f00 */
[----:B------:R-:W-:Y:S01]  /*12f0*/  MOV R18, UR16 ;  /* 0x0000001000127c02 */ /* 0x000fe20008000f00 */
[----:B------:R-:W3:Y:S04]  /*1300*/  @P1 LDG.E.CONSTANT R14, desc[UR24][R14.64] ;  /* 0x000000180e0e1981 */ /* 0x000ee8000c1e9900 */
[----:B------:R-:W2:Y:S01]  /*1310*/  @!P1 LDG.E.CONSTANT R19, desc[UR24][R18.64] ;  /* 0x0000001812139981 */ /* 0x000ea2000c1e9900 */
[----:B------:R-:W-:Y:S01]  /*1320*/  @!UP0 UIADD3 UR5, UPT, UPT, UR5, 0x1, URZ ;  /* 0x0000000105058890 */ /* 0x000fe2000fffe0ff */
[----:B--2---:R-:W-:Y:S01]  /*1330*/  @!P1 FADD R24, R24, -R19 ;  /* 0x8000001318189221 */ /* 0x004fe20000000000 */
[--C-:B---3--:R-:W-:Y:S01]  /*1340*/  @P1 FADD R29, R16, -R14.reuse ;  /* 0x8000000e101d1221 */ /* 0x108fe20000000000 */
[----:B------:R-:W-:-:S02]  /*1350*/  @P1 FADD R26, R17, -R14 ;  /* 0x8000000e111a1221 */ /* 0x000fc40000000000 */
[----:B------:R-:W-:Y:S01]  /*1360*/  @!P1 FADD R27, |R24|, -RZ ;  /* 0x800000ff181b9221 */ /* 0x000fe20000000200 */
[----:B------:R-:W-:-:S05]  /*1370*/  @P1 FADD R24, R16, -R17 ;  /* 0x8000001110181221 */ /* 0x000fca0000000000 */
[----:B------:R-:W-:Y:S02]  /*1380*/  @P1 FMNMX3 R27, |R24|, |R29|, |R26|, !PT ;  /* 0x4000001d181b1276 */ /* 0x000fe4000780061a */
[----:B------:R-:W2:Y:S02]  /*1390*/  LDC R24, c[0x0][0x3a8] ;  /* 0x0000ea00ff187b82 */ /* 0x000ea40000000800 */
[----:B------:R-:W-:-:S13]  /*13a0*/  FSETP.NE.AND P0, PT, |R27|, +INF , PT ;  /* 0x7f8000001b00780b */ /* 0x000fda0003f05200 */
[----:B------:R-:W-:Y:S01]  /*13b0*/  VOTEU.ANY UP1, P0 ;  /* 0x0000000000ff7886 */ /* 0x000fe20000020100 */
[----:B------:R-:W-:-:S06]  /*13c0*/  USEL UR9, URZ, 0x1, !UP1 ;  /* 0x00000001ff097887 */ /* 0x000fcc000c800000 */
[----:B------:R-:W-:Y:S01]  /*13d0*/  IMAD.U32 R15, RZ, RZ, UR9 ;  /* 0x00000009ff0f7e24 */ /* 0x000fe2000f8e00ff */
[----:B------:R-:W-:Y:S01]  /*13e0*/  UMOV UR9, 0x400 ;  /* 0x0000040000097882 */ /* 0x000fe20000000000 */
[----:B------:R-:W-:-:S03]  /*13f0*/  @!UP1 UIADD3 UR4, UPT, UPT, UR4, 0x1, URZ ;  /* 0x0000000104049890 */ /* 0x000fc6000fffe0ff */
[----:B--2---:R2:W-:Y:S01]  /*1400*/  STS.U8 [R24+UR22], R15 ;  /* 0x0000000f18007988 */ /* 0x0045e20008000016 */
[----:B------:R-:W3:Y:S03]  /*1410*/  LDCU UR22, c[0x0][0x3a8] ;  /* 0x00007500ff1677ac */ /* 0x000ee60008000800 */
[----:B------:R2:W-:Y:S01]  /*1420*/  STS [UR19], R27 ;  /* 0x0000001bff007988 */ /* 0x0005e20008000813 */
[----:B0-----:R-:W-:Y:S01]  /*1430*/  ULEA UR19, UR10, UR9, 0x18 ;  /* 0x000000090a137291 */ /* 0x001fe2000f8ec0ff */
[----:B-1----:R-:W-:Y:S11]  /*1440*/  BRA.U !UP1, `(.L_x_12) ;  /* 0x0000000109207547 */ /* 0x002ff6000b800000 */
[C---:B------:R-:W-:Y:S01]  /*1450*/  FSETP.GE.AND P0, PT, |R8|.reuse, |R27|, PT ;  /* 0x4000001b0800720b */ /* 0x040fe20003f06200 */
[----:B------:R-:W-:-:S04]  /*1460*/  FADD R14, R8, R27 ;  /* 0x0000001b080e7221 */ /* 0x000fc80000000000 */
[----:B--2---:R-:W-:Y:S01]  /*1470*/  FADD R15, -R14, R27 ;  /* 0x0000001b0e0f7221 */ /* 0x004fe20000000100 */
[----:B------:R-:W-:-:S03]  /*1480*/  FADD R18, R8, -R14 ;  /* 0x8000000e08127221 */ /* 0x000fc60000000000 */
[----:B------:R-:W-:Y:S01]  /*1490*/  FADD R24, R8, R15 ;  /* 0x0000000f08187221 */ /* 0x000fe20000000000 */
[----:B------:R-:W-:-:S03]  /*14a0*/  MOV R8, R14 ;  /* 0x0000000e00087202 */ /* 0x000fc60000000f00 */
[----:B------:R-:W-:-:S04]  /*14b0*/  @P0 FADD R24, R18, R27 ;  /* 0x0000001b12180221 */ /* 0x000fc80000000000 */
[----:B------:R-:W-:-:S07]  /*14c0*/  FADD R9, R9, R24 ;  /* 0x0000001809097221 */ /* 0x000fce0000000000 */
.L_x_12:
[----:B------:R-:W-:Y:S02]  /*14d0*/  UISETP.NE.AND UP0, UPT, UR7, URZ, UPT ;  /* 0x000000ff0700728c */ /* 0x000fe4000bf05270 */
[----:B------:R-:W-:-:S07]  /*14e0*/  UMOV UR10, UR7 ;  /* 0x00000007000a7c82 */ /* 0x000fce0008000000 */
[----:B------:R-:W-:Y:S05]  /*14f0*/  BRA.U !UP0, `(.L_x_13) ;  /* 0x00000001083c7547 */ /* 0x000fea000b800000 */
[----:B------:R-:W-:-:S04]  /*1500*/  UISETP.GT.AND UP0, UPT, UR7, URZ, UPT ;  /* 0x000000ff0700728c */ /* 0x000fc8000bf04270 */
[----:B---3--:R-:W-:-:S04]  /*1510*/  USEL UR9, UR22, URZ, !UP0 ;  /* 0x000000ff16097287 */ /* 0x008fc8000c000000 */
[----:B------:R-:W-:-:S04]  /*1520*/  UIADD3 UR9, UPT, UPT, UR9, UR7, URZ ;  /* 0x0000000709097290 */ /* 0x000fc8000fffe0ff */
[----:B------:R-:W-:-:S09]  /*1530*/  ULEA UR9, UR9, UR19, 0x2 ;  /* 0x0000001309097291 */ /* 0x000fd2000f8e10ff */
[----:B------:R-:W0:Y:S02]  /*1540*/  LDS R18, [UR9+-0x4] ;  /* 0xfffffc09ff127984 */ /* 0x000e240008000800 */
[----:B0-----:R-:W-:Y:S01]  /*1550*/  SHF.R.S32.HI R14, RZ, 0x1f, R18 ;  /* 0x0000001fff0e7819 */ /* 0x001fe20000011412 */
[----:B------:R-:W-:-:S04]  /*1560*/  IMAD.WIDE.U32 R18, R18, UR23, RZ ;  /* 0x0000001712127c25 */ /* 0x000fc8000f8e00ff */
[----:B--2---:R-:W-:Y:S01]  /*1570*/  IMAD R15, R14, UR23, RZ ;  /* 0x000000170e0f7c24 */ /* 0x004fe2000f8e02ff */
[----:B------:R-:W-:-:S04]  /*1580*/  LEA R14, P0, R18, R12, 0x2 ;  /* 0x0000000c120e7211 */ /* 0x000fc800078010ff */
[----:B------:R-:W-:-:S04]  /*1590*/  IADD3 R15, PT, PT, R19, R15, RZ ;  /* 0x0000000f130f7210 */ /* 0x000fc80007ffe0ff */
[----:B------:R-:W-:-:S06]  /*15a0*/  LEA.HI.X R15, R18, R13, R15, 0x2, P0 ;  /* 0x0000000d120f7211 */ /* 0x000fcc00000f140f */
[----:B------:R-:W2:Y:S01]  /*15b0*/  LDG.E.CONSTANT R15, desc[UR24][R14.64] ;  /* 0x000000180e0f7981 */ /* 0x000ea2000c1e9900 */
[----:B------:R-:W-:Y:S01]  /*15c0*/  UIADD3 UR7, UPT, UPT, UR7, -0x1, URZ ;  /* 0xffffffff07077890 */ /* 0x000fe2000fffe0ff */
[----:B--2---:R-:W-:-:S13]  /*15d0*/  FSETP.GTU.AND P0, PT, R15, R16, PT ;  /* 0x000000100f00720b */ /* 0x004fda0003f0c000 */
[----:B------:R-:W-:Y:S05]  /*15e0*/  @!P0 BRA `(.L_x_12) ;  /* 0xfffffffc00b88947 */ /* 0x000fea000383ffff */
.L_x_13:
[----:B------:R-:W0:Y:S01]  /*15f0*/  S2UR UR9, SR_CgaCtaId ;  /* 0x00000000000979c3 */ /* 0x000e220000008800 */
[----:B------:R-:W-:Y:S01]  /*1600*/  UMOV UR7, 0x400 ;  /* 0x0000040000077882 */ /* 0x000fe20000000000 */
[----:B------:R-:W1:Y:S01]  /*1610*/  LDCU UR19, c[0x0][0x3a8] ;  /* 0x00007500ff1377ac */ /* 0x000e620008000800 */
[----:B---3--:R-:W3:Y:S01]  /*1620*/  LDCU UR22, c[0x0][0x3a0] ;  /* 0x00007400ff1677ac */ /* 0x008ee20008000800 */
[----:B0-----:R-:W-:Y:S01]  /*1630*/  ULEA UR7, UR9, UR7, 0x18 ;  /* 0x0000000709077291 */ /* 0x001fe2000f8ec0ff */
[----:B------:R-:W0:Y:S03]  /*1640*/  LDCU UR9, c[0x0][0x3a8] ;  /* 0x00007500ff0977ac */ /* 0x000e260008000800 */
[----:B------:R-:W-:-:S09]  /*1650*/  ULEA UR7, UR10, UR7, 0x2 ;  /* 0x000000070a077291 */ /* 0x000fd2000f8e10ff */
[----:B------:R4:W-:Y:S01]  /*1660*/  STS [UR7], R25 ;  /* 0x00000019ff007988 */ /* 0x0009e20008000807 */
[----:B------:R-:W-:-:S04]  /*1670*/  UIADD3 UR7, UPT, UPT, UR10, 0x1, URZ ;  /* 0x000000010a077890 */ /* 0x000fc8000fffe0ff */
[----:B0-----:R-:W-:-:S04]  /*1680*/  UISETP.NE.AND UP0, UPT, UR7, UR9, UPT ;  /* 0x000000090700728c */ /* 0x001fc8000bf05270 */
[----:B-1-34-:R-:W-:-:S12]  /*1690*/  USEL UR7, UR7, URZ, UP0 ;  /* 0x000000ff07077287 */ /* 0x01afd80008000000 */
.L_x_15:
[----:B------:R-:W-:Y:S02]  /*16a0*/  UISETP.NE.AND UP0, UPT, UR6, URZ, UPT ;  /* 0x000000ff0600728c */ /* 0x000fe4000bf05270 */
[----:B------:R-:W-:-:S07]  /*16b0*/  UMOV UR10, UR6 ;  /* 0x00000006000a7c82 */ /* 0x000fce0008000000 */
[----:B------:R-:W-:Y:S05]  /*16c0*/  BRA.U !UP0, `(.L_x_14) ;  /* 0x00000001083c7547 */ /* 0x000fea000b800000 */
[----:B------:R-:W-:-:S04]  /*16d0*/  UISETP.GT.AND UP0, UPT, UR6, URZ, UPT ;  /* 0x000000ff0600728c */ /* 0x000fc8000bf04270 */
[----:B------:R-:W-:-:S04]  /*16e0*/  USEL UR9, UR19, URZ, !UP0 ;  /* 0x000000ff13097287 */ /* 0x000fc8000c000000 */
[----:B------:R-:W-:-:S04]  /*16f0*/  UIADD3 UR9, UPT, UPT, UR9, UR6, URZ ;  /* 0x0000000609097290 */ /* 0x000fc8000fffe0ff */
[----:B------:R-:W-:-:S09]  /*1700*/  ULEA UR9, UR9, UR17, 0x2 ;  /* 0x0000001109097291 */ /* 0x000fd2000f8e10ff */
[----:B------:R-:W0:Y:S02]  /*1710*/  LDS R18, [UR9+-0x4] ;  /* 0xfffffc09ff127984 */ /* 0x000e240008000800 */
[----:B0-----:R-:W-:Y:S01]  /*1720*/  SHF.R.S32.HI R14, RZ, 0x1f, R18 ;  /* 0x0000001fff0e7819 */ /* 0x001fe20000011412 */
[----:B------:R-:W-:-:S04]  /*1730*/  IMAD.WIDE.U32 R18, R18, UR22, RZ ;  /* 0x0000001612127c25 */ /* 0x000fc8000f8e00ff */
[----:B--2---:R-:W-:Y:S01]  /*1740*/  IMAD R15, R14, UR22, RZ ;  /* 0x000000160e0f7c24 */ /* 0x004fe2000f8e02ff */
[----:B------:R-:W-:-:S03]  /*1750*/  LEA R14, P0, R18, UR16, 0x2 ;  /* 0x00000010120e7c11 */ /* 0x000fc6000f8010ff */
[----:B------:R-:W-:-:S05]  /*1760*/  IMAD.IADD R15, R19, 0x1, R15 ;  /* 0x00000001130f7824 */ /* 0x000fca00078e020f */
[----:B------:R-:W-:-:S05]  /*1770*/  LEA.HI.X R15, R18, UR18, R15, 0x2, P0 ;  /* 0x00000012120f7c11 */ /* 0x000fca00080f140f */
[----:B------:R-:W2:Y:S01]  /*1780*/  LDG.E.CONSTANT R14, desc[UR24][R14.64] ;  /* 0x000000180e0e7981 */ /* 0x000ea2000c1e9900 */
[----:B------:R-:W-:Y:S01]  /*1790*/  UIADD3 UR6, UPT, UPT, UR6, -0x1, URZ ;  /* 0xffffffff06067890 */ /* 0x000fe2000fffe0ff */
[----:B--2---:R-:W-:-:S13]  /*17a0*/  FSETP.GE.AND P0, PT, R14, R17, PT ;  /* 0x000000110e00720b */ /* 0x004fda0003f06000 */
[----:B------:R-:W-:Y:S05]  /*17b0*/  @P0 BRA `(.L_x_15) ;  /* 0xfffffffc00b80947 */ /* 0x000fea000383ffff */
.L_x_14:
[----:B------:R-:W0:Y:S01]  /*17c0*/  LDCU UR9, c[0x0][0x3a8] ;  /* 0x00007500ff0977ac */ /* 0x000e220008000800 */
[----:B------:R-:W-:Y:S02]  /*17d0*/  ULEA UR6, UR10, UR17, 0x2 ;  /* 0x000000110a067291 */ /* 0x000fe4000f8e10ff */
[----:B------:R-:W-:-:S07]  /*17e0*/  UIADD3 UR8, UPT, UPT, UR8, 0x1, URZ ;  /* 0x0000000108087890 */ /* 0x000fce000fffe0ff */
[----:B------:R1:W-:Y:S01]  /*17f0*/  STS [UR6], R25 ;  /* 0x00000019ff007988 */ /* 0x0003e20008000806 */
[----:B------:R-:W-:-:S04]  /*1800*/  UIADD3 UR6, UPT, UPT, UR10, 0x1, URZ ;  /* 0x000000010a067890 */ /* 0x000fc8000fffe0ff */
[----:B0-----:R-:W-:-:S04]  /*1810*/  UISETP.NE.AND UP0, UPT, UR6, UR9, UPT ;  /* 0x000000090600728c */ /* 0x001fc8000bf05270 */
[----:B------:R-:W-:Y:S02]  /*1820*/  USEL UR6, UR6, URZ, UP0 ;  /* 0x000000ff06067287 */ /* 0x000fe40008000000 */
[----:B------:R-:W-:-:S09]  /*1830*/  UISETP.NE.AND UP0, UPT, UR8, UR9, UPT ;  /* 0x000000090800728c */ /* 0x000fd2000bf05270 */
[----:B-1----:R-:W-:Y:S05]  /*1840*/  BRA.U UP0, `(.L_x_16) ;  /* 0xfffffff500a07547 */ /* 0x002fea000b83ffff */
[----:B------:R-:W0:Y:S01]  /*1850*/  LDCU UR8, c[0x0][0x3a4] ;  /* 0x00007480ff0877ac */ /* 0x000e220008000800 */
[----:B--2---:R-:W1:Y:S08]  /*1860*/  LDC.64 R14, c[0x0][0x3b0] ;  /* 0x0000ec00ff0e7b82 */ /* 0x004e700000000a00 */
[----:B------:R-:W2:Y:S08]  /*1870*/  LDC R23, c[0x0][0x3b8] ;  /* 0x0000ee00ff177b82 */ /* 0x000eb00000000800 */
[----:B------:R-:W3:Y:S01]  /*1880*/  LDC R16, c[0x0][0x3ac] ;  /* 0x0000eb00ff107b82 */ /* 0x000ee20000000800 */
[----:B0-----:R-:W-:-:S06]  /*1890*/  UISETP.GE.AND UP0, UPT, UR26, UR8, UPT ;  /* 0x000000081a00728c */ /* 0x001fcc000bf06270 */
[----:B------:R-:W-:Y:S01]  /*18a0*/  PLOP3.LUT P0, PT, PT, PT, UP0, 0x80, 0x8 ;  /* 0x000000000008781c */ /* 0x000fe20003f0f008 */
[----:B------:R-:W-:Y:S01]  /*18b0*/  ULOP3.LUT UP0, URZ, UR5, UR4, URZ, 0xfc, !UPT ;  /* 0x0000000405ff7292 */ /* 0x000fe2000f80fcff */
[----:B-1----:R-:W-:Y:S01]  /*18c0*/  FMUL R22, R15, R15 ;  /* 0x0000000f0f167220 */ /* 0x002fe20000400000 */
[----:B------:R-:W-:Y:S01]  /*18d0*/  FMUL R14, R14, R14 ;  /* 0x0000000e0e0e7220 */ /* 0x000fe20000400000 */
[----:B--2---:R-:W-:Y:S01]  /*18e0*/  FMUL R23, R23, R23 ;  /* 0x0000001717177220 */ /* 0x004fe20000400000 */
[----:B---3--:R-:W-:-:S05]  /*18f0*/  FMUL R15, R16, R16 ;  /* 0x00000010100f7220 */ /* 0x008fca0000400000 */
[----:B------:R-:W-:Y:S05]  /*1900*/  BRA.U UP0, `(.L_x_17) ;  /* 0x0000000100f07547 */ /* 0x000fea000b800000 */
[----:B------:R-:W0:Y:S01]  /*1910*/  S2UR UR9, SR_CgaCtaId ;  /* 0x00000000000979c3 */ /* 0x000e220000008800 */
[----:B------:R-:W-:Y:S01]  /*1920*/  UMOV UR8, 0x400 ;  /* 0x0000040000087882 */ /* 0x000fe20000000000 */
[----:B------:R-:W1:Y:S01]  /*1930*/  LDS R16, [UR17] ;  /* 0x00000011ff107984 */ /* 0x000e620008000800 */
[----:B------:R-:W-:Y:S01]  /*1940*/  FADD R25, R20, R21 ;  /* 0x0000001514197221 */ /* 0x000fe20000000000 */
[----:B------:R-:W-:Y:S01]  /*1950*/  FADD R17, R10, R11 ;  /* 0x0000000b0a117221 */ /* 0x000fe20000000000 */
[----:B------:R-:W-:Y:S02]  /*1960*/  FADD R19, R8, R9 ;  /* 0x0000000908137221 */ /* 0x000fe40000000000 */
[----:B------:R-:W-:Y:S01]  /*1970*/  FMUL R24, R25, UR11 ;  /* 0x0000000b19187c20 */ /* 0x000fe20008400000 */
[----:B------:R-:W2:Y:S01]  /*1980*/  LDC R27, c[0x0][0x3a0] ;  /* 0x0000e800ff1b7b82 */ /* 0x000ea20000000800 */
[----:B------:R-:W-:Y:S02]  /*1990*/  FMUL R19, R19, UR11 ;  /* 0x0000000b13137c20 */ /* 0x000fe40008400000 */
[----:B------:R-:W-:-:S02]  /*19a0*/  FMUL R26, R24, R24 ;  /* 0x00000018181a7220 */ /* 0x000fc40000400000 */
[----:B------:R-:W-:Y:S02]  /*19b0*/  FMUL R19, R19, R19 ;  /* 0x0000001313137220 */ /* 0x000fe40000400000 */
[----:B------:R-:W-:Y:S02]  /*19c0*/  FFMA R17, R17, UR11, -R26 ;  /* 0x0000000b11117c23 */ /* 0x000fe4000800081a */
[----:B------:R-:W-:-:S03]  /*19d0*/  FMUL R14, R19, R14 ;  /* 0x0000000e130e7220 */ /* 0x000fc60000400000 */
[----:B------:R-:W-:Y:S01]  /*19e0*/  FMNMX R26, RZ, R17, !PT ;  /* 0x00000011ff1a7209 */ /* 0x000fe20007800000 */
[----:B0-----:R-:W-:-:S04]  /*19f0*/  ULEA UR8, UR9, UR8, 0x18 ;  /* 0x0000000809087291 */ /* 0x001fc8000f8ec0ff */
[----:B------:R-:W-:Y:S01]  /*1a00*/  FMUL R17, R26, R15 ;  /* 0x0000000f1a117220 */ /* 0x000fe20000400000 */
[----:B------:R-:W-:-:S04]  /*1a10*/  FMUL R26, R19, R22 ;  /* 0x00000016131a7220 */ /* 0x000fc80000400000 */
[----:B------:R-:W-:Y:S01]  /*1a20*/  FSETP.GTU.AND P2, PT, R17, R14, PT ;  /* 0x0000000e1100720b */ /* 0x000fe20003f4c000 */
[----:B------:R-:W-:Y:S01]  /*1a30*/  FMUL R14, R19, R23 ;  /* 0x00000017130e7220 */ /* 0x000fe20000400000 */
[C---:B------:R-:W-:Y:S01]  /*1a40*/  FSETP.GTU.AND P3, PT, R17.reuse, R26, PT ;  /* 0x0000001a1100720b */ /* 0x040fe20003f6c000 */
[----:B------:R-:W0:Y:S03]  /*1a50*/  LDS R18, [UR8] ;  /* 0x00000008ff127984 */ /* 0x000e260008000800 */
[----:B------:R-:W-:Y:S02]  /*1a60*/  FSETP.GT.AND P1, PT, R17, R14, PT ;  /* 0x0000000e1100720b */ /* 0x000fe40003f24000 */
[----:B-1----:R-:W-:Y:S01]  /*1a70*/  SHF.R.S32.HI R26, RZ, 0x1f, R16 ;  /* 0x0000001fff1a7819 */ /* 0x002fe20000011410 */
[----:B--2---:R-:W-:Y:S01]  /*1a80*/  IMAD.WIDE.U32 R16, R16, R27, RZ ;  /* 0x0000001b10107225 */ /* 0x004fe200078e00ff */
[----:B0-----:R-:W-:-:S03]  /*1a90*/  SHF.R.S32.HI R28, RZ, 0x1f, R18 ;  /* 0x0000001fff1c7819 */ /* 0x001fc60000011412 */
[----:B------:R-:W-:-:S04]  /*1aa0*/  IMAD.WIDE.U32 R14, R18, R27, RZ ;  /* 0x0000001b120e7225 */ /* 0x000fc800078e00ff */
[----:B------:R-:W-:Y:S01]  /*1ab0*/  IMAD R19, R28, R27, RZ ;  /* 0x0000001b1c137224 */ /* 0x000fe200078e02ff */
[----:B------:R-:W-:-:S04]  /*1ac0*/  LEA R18, P4, R14, R12, 0x2 ;  /* 0x0000000c0e127211 */ /* 0x000fc800078810ff */
[----:B------:R-:W-:-:S04]  /*1ad0*/  IADD3 R15, PT, PT, R15, R19, RZ ;  /* 0x000000130f0f7210 */ /* 0x000fc80007ffe0ff */
[----:B------:R-:W-:Y:S01]  /*1ae0*/  LEA.HI.X R19, R14, R13, R15, 0x2, P4 ;  /* 0x0000000d0e137211 */ /* 0x000fe200020f140f */
[----:B------:R-:W-:Y:S01]  /*1af0*/  IMAD R15, R26, R27, RZ ;  /* 0x0000001b1a0f7224 */ /* 0x000fe200078e02ff */
[----:B------:R-:W-:-:S03]  /*1b00*/  LEA R14, P4, R16, UR16, 0x2 ;  /* 0x00000010100e7c11 */ /* 0x000fc6000f8810ff */
[----:B------:R-:W2:Y:S01]  /*1b10*/  LDG.E.CONSTANT R18, desc[UR24][R18.64] ;  /* 0x0000001812127981 */ /* 0x000ea2000c1e9900 */
[----:B------:R-:W-:-:S04]  /*1b20*/  IADD3 R15, PT, PT, R17, R15, RZ ;  /* 0x0000000f110f7210 */ /* 0x000fc80007ffe0ff */
[----:B------:R-:W-:-:S06]  /*1b30*/  LEA.HI.X R15, R16, UR18, R15, 0x2, P4 ;  /* 0x00000012100f7c11 */ /* 0x000fcc000a0f140f */
[----:B------:R0:W2:Y:S01]  /*1b40*/  LDG.E.CONSTANT R15, desc[UR24][R14.64] ;  /* 0x000000180e0f7981 */ /* 0x0000a2000c1e9900 */
[----:B------:R-:W-:Y:S01]  /*1b50*/  FSETP.NEU.AND P4, PT, R5, RZ, PT ;  /* 0x000000ff0500720b */ /* 0x000fe20003f8d000 */
[----:B------:R-:W-:Y:S02]  /*1b60*/  IMAD R27, R2, R27, RZ ;  /* 0x0000001b021b7224 */ /* 0x000fe400078e02ff */
[----:B0-----:R-:W-:-:S05]  /*1b70*/  IMAD.MOV.U32 R14, RZ, RZ, 0x40000000 ;  /* 0x40000000ff0e7424 */ /* 0x001fca00078e00ff */
[----:B------:R-:W-:Y:S01]  /*1b80*/  FSEL R2, R14, 1, !P3 ;  /* 0x3f8000000e027808 */ /* 0x000fe20005800000 */
[----:B------:R-:W-:-:S03]  /*1b90*/  HFMA2 R14, -RZ, RZ, 0, 2.384185791015625e-07 ;  /* 0x00000004ff0e7431 */ /* 0x000fc600000001ff */
[----:B------:R-:W-:Y:S01]  /*1ba0*/  FSEL R2, R2, 3, P2 ;  /* 0x4040000002027808 */ /* 0x000fe20001000000 */
[----:B--2---:R-:W-:-:S04]  /*1bb0*/  FADD R17, R18, R15 ;  /* 0x0000000f12117221 */ /* 0x004fc80000000000 */
[----:B------:R-:W-:-:S04]  /*1bc0*/  FFMA R17, R17, 0.5, R24 ;  /* 0x3f00000011117823 */ /* 0x000fc80000000018 */
[----:B------:R-:W-:-:S04]  /*1bd0*/  FMUL R17, R17, 0.5 ;  /* 0x3f00000011117820 */ /* 0x000fc80000400000 */
[-C--:B------:R-:W-:Y:S01]  /*1be0*/  FFMA R25, R0, -R17.reuse, R25 ;  /* 0x8000001100197223 */ /* 0x080fe20000000019 */
[----:B------:R-:W-:-:S03]  /*1bf0*/  FFMA R17, -R4, R17, R7 ;  /* 0x0000001104117223 */ /* 0x000fc60000000107 */
[----:B------:R-:W-:-:S04]  /*1c00*/  FMUL R16, R4, R25 ;  /* 0x0000001904107220 */ /* 0x000fc80000400000 */
[----:B------:R-:W-:-:S04]  /*1c10*/  FFMA R17, R0, R17, -R16 ;  /* 0x0000001100117223 */ /* 0x000fc80000000810 */
[----:B------:R-:W-:-:S05]  /*1c20*/  FMUL R17, R17, R6 ;  /* 0x0000000611117220 */ /* 0x000fca0000400000 */
[----:B------:R-:W-:-:S05]  /*1c30*/  FSEL R16, R17, RZ, P4 ;  /* 0x000000ff11107208 */ /* 0x000fca0002000000 */
[----:B------:R-:W-:Y:S01]  /*1c40*/  FFMA R4, -R4, R16, R25 ;  /* 0x0000001004047223 */ /* 0x000fe20000000119 */
[----:B------:R-:W-:-:S03]  /*1c50*/  MOV R18, 0x4 ;  /* 0x0000000400127802 */ /* 0x000fc60000000f00 */
[----:B------:R-:W-:Y:S01]  /*1c60*/  FMUL R4, R4, UR11 ;  /* 0x0000000b04047c20 */ /* 0x000fe20008400000 */
[----:B------:R-:W-:Y:S01]  /*1c70*/  IMAD.WIDE.U32 R14, R27, R14, UR14 ;  /* 0x0000000e1b0e7e25 */ /* 0x000fe2000f8e000e */
[----:B------:R-:W-:-:S03]  /*1c80*/  FSEL R17, R2, RZ, !P1 ;  /* 0x000000ff02117208 */ /* 0x000fc60004800000 */
[----:B------:R-:W-:Y:S01]  /*1c90*/  FFMA R19, R3, R16, R4 ;  /* 0x0000001003137223 */ /* 0x000fe20000000004 */
[----:B------:R-:W-:Y:S01]  /*1ca0*/  IMAD.WIDE.U32 R2, R27, R18, UR12 ;  /* 0x0000000c1b027e25 */ /* 0x000fe2000f8e0012 */
[----:B------:R0:W-:Y:S04]  /*1cb0*/  STG.E desc[UR24][R14.64], R17 ;  /* 0x000000110e007986 */ /* 0x0001e8000c101918 */
[----:B------:R0:W-:Y:S02]  /*1cc0*/  STG.E desc[UR24][R2.64], R19 ;  /* 0x0000001302007986 */ /* 0x0001e4000c101918 */
.L_x_17:
[----:B------:R-:W-:Y:S05]  /*1cd0*/  @P0 EXIT ;  /* 0x000000000000094d */ /* 0x000fea0003800000 */
[----:B------:R-:W-:Y:S01]  /*1ce0*/  UMOV UR9, URZ ;  /* 0x000000ff00097c82 */ /* 0x000fe20008000000 */
[----:B------:R-:W-:Y:S01]  /*1cf0*/  UMOV UR10, URZ ;  /* 0x000000ff000a7c82 */ /* 0x000fe20008000000 */
[----:B------:R-:W-:-:S05]  /*1d00*/  UMOV UR8, URZ ;  /* 0x000000ff00087c82 */ /* 0x000fca0008000000 */
.L_x_32:
[----:B-1----:R-:W1:Y:S01]  /*1d10*/  LDCU UR20, c[0x0][0x3a8] ;  /* 0x00007500ff1477ac */ /* 0x002e620008000800 */
[----:B------:R-:W-:Y:S02]  /*1d20*/  UISETP.NE.AND UP0, UPT, UR10, UR7, UPT ;  /* 0x000000070a00728c */ /* 0x000fe4000bf05270 */
[----:B------:R-:W-:Y:S01]  /*1d30*/  UMOV UR19, UR7 ;  /* 0x0000000700137c82 */ /* 0x000fe20008000000 */
[----:B-1----:R-:W-:-:S06]  /*1d40*/  UIADD3 UR20, UPT, UPT, UR26, -UR20, URZ ;  /* 0x800000141a147290 */ /* 0x002fcc000fffe0ff */
[----:B0-----:R-:W-:Y:S06]  /*1d50*/  BRA.U !UP0, `(.L_x_18) ;  /* 0x00000001083c7547 */ /* 0x001fec000b800000 */
[----:B------:R-:W1:Y:S01]  /*1d60*/  S2UR UR22, SR_CgaCtaId ;  /* 0x00000000001679c3 */ /* 0x000e620000008800 */
[----:B------:R-:W-:Y:S01]  /*1d70*/  UMOV UR19, 0x400 ;  /* 0x0000040000137882 */ /* 0x000fe20000000000 */
[----:B------:R-:W2:Y:S02]  /*1d80*/  LDCU UR23, c[0x0][0x3a8] ;  /* 0x00007500ff1777ac */ /* 0x000ea40008000800 */
[----:B-12---:R-:W-:-:S12]  /*1d90*/  ULEA UR22, UR22, UR19, 0x18 ;  /* 0x0000001316167291 */ /* 0x006fd8000f8ec0ff */
.L_x_19:
[----:B------:R-:W-:-:S09]  /*1da0*/  ULEA UR19, UR10, UR22, 0x2 ;  /* 0x000000160a137291 */ /* 0x000fd2000f8e10ff */
[----:B0-----:R-:W0:Y:S01]  /*1db0*/  LDS R2, [UR19] ;  /* 0x00000013ff027984 */ /* 0x001e220008000800 */
[----:B------:R-:W-:Y:S01]  /*1dc0*/  UMOV UR19, UR10 ;  /* 0x0000000a00137c82 */ /* 0x000fe20008000000 */
[----:B0-----:R-:W-:-:S13]  /*1dd0*/  ISETP.GT.AND P0, PT, R2, UR20, PT ;  /* 0x0000001402007c0c */ /* 0x001fda000bf04270 */
[----:B------:R-:W-:Y:S05]  /*1de0*/  @P0 BRA `(.L_x_18) ;  /* 0x0000000000180947 */ /* 0x000fea0003800000 */
[----:B------:R-:W-:-:S04]  /*1df0*/  UIADD3 UR10, UPT, UPT, UR10, 0x1, URZ ;  /* 0x000000010a0a7890 */ /* 0x000fc8000fffe0ff */
[----:B------:R-:W-:-:S04]  /*1e00*/  UISETP.NE.AND UP0, UPT, UR10, UR23, UPT ;  /* 0x000000170a00728c */ /* 0x000fc8000bf05270 */
[----:B------:R-:W-:-:S04]  /*1e10*/  USEL UR10, UR10, URZ, UP0 ;  /* 0x000000ff0a0a7287 */ /* 0x000fc80008000000 */
[----:B------:R-:W-:-:S09]  /*1e20*/  UISETP.NE.AND UP0, UPT, UR10, UR7, UPT ;  /* 0x000000070a00728c */ /* 0x000fd2000bf05270 */
[----:B------:R-:W-:Y:S05]  /*1e30*/  BRA.U UP0, `(.L_x_19) ;  /* 0xfffffffd00d87547 */ /* 0x000fea000b83ffff */
[----:B------:R-:W-:-:S05]  /*1e40*/  UMOV UR19, UR7 ;  /* 0x0000000700137c82 */ /* 0x000fca0008000000 */
.L_x_18:
[----:B------:R-:W-:-:S09]  /*1e50*/  UISETP.NE.AND UP0, UPT, UR8, UR6, UPT ;  /* 0x000000060800728c */ /* 0x000fd2000bf05270 */
[----:B------:R-:W-:Y:S05]  /*1e60*/  BRA.U !UP0, `(.L_x_20) ;  /* 0x00000001082c7547 */ /* 0x000fea000b800000 */
[----:B------:R-:W1:Y:S02]  /*1e70*/  LDCU UR22, c[0x0][0x3a8] ;  /* 0x00007500ff1677ac */ /* 0x000e640008000800 */
.L_x_21:
[----:B------:R-:W-:-:S09]  /*1e80*/  ULEA UR10, UR8, UR17, 0x2 ;  /* 0x00000011080a7291 */ /* 0x000fd2000f8e10ff */
[----:B0-----:R-:W0:Y:S02]  /*1e90*/  LDS R2, [UR10] ;  /* 0x0000000aff027984 */ /* 0x001e240008000800 */
[----:B0-----:R-:W-:-:S13]  /*1ea0*/  ISETP.GT.AND P0, PT, R2, UR20, PT ;  /* 0x0000001402007c0c */ /* 0x001fda000bf04270 */
[----:B------:R-:W-:Y:S05]  /*1eb0*/  @P0 BRA `(.L_x_20) ;  /* 0x0000000000180947 */ /* 0x000fea0003800000 */
[----:B------:R-:W-:-:S04]  /*1ec0*/  UIADD3 UR8, UPT, UPT, UR8, 0x1, URZ ;  /* 0x0000000108087890 */ /* 0x000fc8000fffe0ff */
[----:B-1----:R-:W-:-:S04]  /*1ed0*/  UISETP.NE.AND UP0, UPT, UR8, UR22, UPT ;  /* 0x000000160800728c */ /* 0x002fc8000bf05270 */
[----:B------:R-:W-:-:S04]  /*1ee0*/  USEL UR8, UR8, URZ, UP0 ;  /* 0x000000ff08087287 */ /* 0x000fc80008000000 */
[----:B------:R-:W-:-:S09]  /*1ef0*/  UISETP.NE.AND UP0, UPT, UR8, UR6, UPT ;  /* 0x000000060800728c */ /* 0x000fd2000bf05270 */
[----:B------:R-:W-:Y:S05]  /*1f00*/  BRA.U UP0, `(.L_x_21) ;  /* 0xfffffffd00dc7547 */ /* 0x000fea000b83ffff */
[----:B------:R-:W-:-:S05]  /*1f10*/  UMOV UR8, UR6 ;  /* 0x0000000600087c82 */ /* 0x000fca0008000000 */
.L_x_20:
[----:B------:R-:W1:Y:S01]  /*1f20*/  LDCU UR20, c[0x0][0x3a0] ;  /* 0x00007400ff1477ac */ /* 0x000e620008000800 */
[----:B------:R-:W-:Y:S01]  /*1f30*/  ISETP.NE.AND P1, PT, RZ, UR26, PT ;  /* 0x0000001aff007c0c */ /* 0x000fe2000bf25270 */
[----:B0-----:R-:W-:Y:S01]  /*1f40*/  IMAD.U32 R15, RZ, RZ, UR26 ;  /* 0x0000001aff0f7e24 */ /* 0x001fe2000f8e00ff */
[----:B------:R-:W-:Y:S01]  /*1f50*/  MOV R2, UR21 ;  /* 0x0000001500027c02 */ /* 0x000fe20008000f00 */
[----:B------:R-:W0:Y:S01]  /*1f60*/  LDCU.64 UR34, c[0x0][0x390] ;  /* 0x00007200ff2277ac */ /* 0x000e220008000a00 */
[----:B------:R-:W-:Y:S02]  /*1f70*/  MOV R24, UR16 ;  /* 0x0000001000187c02 */ /* 0x000fe40008000f00 */
[----:B------:R-:W-:Y:S01]  /*1f80*/  MOV R25, UR18 ;  /* 0x0000001200197c02 */ /* 0x000fe20008000f00 */
[----:B------:R-:W-:-:S06]  /*1f90*/  UMOV UR10, URZ ;  /* 0x000000ff000a7c82 */ /* 0x000fcc0008000000 */
[----:B------:R-:W-:Y:S01]  /*1fa0*/  @P1 MOV R3, RZ ;  /* 0x000000ff00031202 */ /* 0x000fe20000000f00 */
[----:B------:R-:W-:Y:S01]  /*1fb0*/  @P1 VIADD R15, R15, 0xffffffff ;  /* 0xffffffff0f0f1836 */ /* 0x000fe20000000000 */
[----:B------:R-:W2:Y:S01]  /*1fc0*/  @!P1 LDG.E.CONSTANT R24, desc[UR24][R24.64] ;  /* 0x0000001818189981 */ /* 0x000ea2000c1e9900 */
[----:B-1----:R-:W-:Y:S02]  /*1fd0*/  UIMAD.WIDE.U32 UR22, UR26, UR20, URZ ;  /* 0x000000141a1672a5 */ /* 0x002fe4000f8e00ff */
[----:B------:R-:W-:Y:S01]  /*1fe0*/  @P1 IMAD.WIDE.U32 R2, R15, UR20, R2 ;  /* 0x000000140f021c25 */ /* 0x000fe2000f8e0002 */
[----:B------:R-:W-:Y:S01]  /*1ff0*/  @P1 SHF.R.S32.HI R15, RZ, 0x1f, R15 ;  /* 0x0000001fff0f1819 */ /* 0x000fe2000001140f */
[----:B------:R-:W-:Y:S02]  /*2000*/  UIADD3 UR10, UPT, UPT, UR23, UR10, URZ ;  /* 0x0000000a170a7290 */ /* 0x000fe4000fffe0ff */
[----:B------:R-:W-:Y:S02]  /*2010*/  USHF.L.U32 UR30, UR22, 0x2, URZ ;  /* 0x00000002161e7899 */ /* 0x000fe400080006ff */
[----:B------:R-:W-:Y:S01]  /*2020*/  UIADD3 UR31, UP0, UPT, UR21, UR22, URZ ;  /* 0x00000016151f7290 */ /* 0x000fe2000ff1e0ff */
[----:B------:R-:W2:Y:S01]  /*2030*/  @!P1 LDG.E.CONSTANT R25, desc[UR24][R12.64] ;  /* 0x000000180c199981 */ /* 0x000ea2000c1e9900 */
[----:B------:R-:W-:-:S02]  /*2040*/  USHF.L.U64.HI UR22, UR22, 0x2, UR10 ;  /* 0x0000000216167899 */ /* 0x000fc4000801020a */
[----:B------:R-:W-:Y:S01]  /*2050*/  UIADD3 UR23, UP1, UPT, UR30, UR16, URZ ;  /* 0x000000101e177290 */ /* 0x000fe2000ff3e0ff */
[----:B------:R-:W-:-:S03]  /*2060*/  @P1 IMAD R15, R15, UR20, RZ ;  /* 0x000000140f0f1c24 */ /* 0x000fc6000f8e02ff */
[----:B------:R-:W-:Y:S02]  /*2070*/  UIADD3.X UR29, UPT, UPT, UR22, UR18, URZ, UP1, !UPT ;  /* 0x00000012161d7290 */ /* 0x000fe40008ffe4ff */
[----:B------:R-:W-:Y:S01]  /*2080*/  UIADD3.X UR10, UPT, UPT, URZ, UR10, URZ, UP0, !UPT ;  /* 0x0000000aff0a7290 */ /* 0x000fe200087fe4ff */
[----:B------:R-:W-:Y:S01]  /*2090*/  IADD3 R18, P0, PT, R12, UR30, RZ ;  /* 0x0000001e0c127c10 */ /* 0x000fe2000ff1e0ff */
[----:B0-----:R-:W-:Y:S01]  /*20a0*/  ULEA UR32, UP0, UR31, UR34, 0x2 ;  /* 0x000000221f207291 */ /* 0x001fe2000f8010ff */
[----:B------:R-:W-:Y:S01]  /*20b0*/  MOV R16, UR23 ;  /* 0x0000001700107c02 */ /* 0x000fe20008000f00 */
[----:B------:R-:W-:Y:S01]  /*20c0*/  @P1 IMAD.IADD R3, R3, 0x1, R15 ;  /* 0x0000000103031824 */ /* 0x000fe200078e020f */
[----:B------:R-:W-:Y:S01]  /*20d0*/  MOV R17, UR29 ;  /* 0x0000001d00117c02 */ /* 0x000fe20008000f00 */
[----:B------:R-:W-:Y:S01]  /*20e0*/  ULEA.HI.X UR33, UR31, UR35, UR10, 0x2, UP0 ;  /* 0x000000231f217291 */ /* 0x000fe200080f140a */
[C---:B------:R-:W-:Y:S02]  /*20f0*/  @P1 LEA R14, P2, R2.reuse, UR34, 0x2 ;  /* 0x00000022020e1c11 */ /* 0x040fe4000f8410ff */
[----:B------:R-:W-:Y:S01]  /*2100*/  IADD3.X R19, PT, PT, R13, UR22, RZ, P0, !PT ;  /* 0x000000160d137c10 */ /* 0x000fe200087fe4ff */
[----:B------:R-:W3:Y:S01]  /*2110*/  LDG.E.CONSTANT R16, desc[UR24][R16.64] ;  /* 0x0000001810107981 */ /* 0x000ee2000c1e9900 */
[----:B------:R-:W-:Y:S01]  /*2120*/  @P1 LEA.HI.X R15, R2, UR35, R3, 0x2, P2 ;  /* 0x00000023020f1c11 */ /* 0x000fe200090f1403 */
[----:B------:R-:W-:Y:S01]  /*2130*/  IMAD.U32 R2, RZ, RZ, UR32 ;  /* 0x00000020ff027e24 */ /* 0x000fe2000f8e00ff */
[----:B------:R-:W-:Y:S01]  /*2140*/  MOV R3, UR33 ;  /* 0x0000002100037c02 */ /* 0x000fe20008000f00 */
[----:B------:R-:W0:Y:S01]  /*2150*/  LDCU UR29, c[0x0][0x3a8] ;  /* 0x00007500ff1d77ac */ /* 0x000e220008000800 */
[----:B------:R-:W4:Y:S04]  /*2160*/  LDG.E.CONSTANT R19, desc[UR24][R18.64] ;  /* 0x0000001812137981 */ /* 0x000f28000c1e9900 */
[----:B------:R-:W5:Y:S04]  /*2170*/  LDG.E.CONSTANT R2, desc[UR24][R2.64] ;  /* 0x0000001802027981 */ /* 0x000f68000c1e9900 */
[----:B------:R-:W5:Y:S01]  /*2180*/  @P1 LDG.E.CONSTANT R14, desc[UR24][R14.64] ;  /* 0x000000180e0e1981 */ /* 0x000f62000c1e9900 */
[----:B------:R-:W-:Y:S01]  /*2190*/  MOV R4, UR9 ;  /* 0x0000000900047c02 */ /* 0x000fe20008000f00 */
[----:B0-----:R-:W-:-:S02]  /*21a0*/  ULEA UR10, UR29, UR28, 0x2 ;  /* 0x0000001c1d0a7291 */ /* 0x001fc4000f8e10ff */
[----:B------:R-:W-:Y:S02]  /*21b0*/  IMAD.U32 R26, RZ, RZ, UR29 ;  /* 0x0000001dff1a7e24 */ /* 0x000fe4000f8e00ff */
[----:B------:R-:W-:-:S05]  /*21c0*/  UIADD3 UR33, UPT, UPT, UR10, UR9, URZ ;  /* 0x000000090a217290 */ /* 0x000fca000fffe0ff */
[----:B------:R-:W0:Y:S04]  /*21d0*/  LDS.U8 R27, [R4+UR10] ;  /* 0x0000000a041b7984 */ /* 0x000e280008000000 */
[----:B------:R-:W1:Y:S01]  /*21e0*/  LDS.U8 R26, [R26+UR33] ;  /* 0x000000211a1a7984 */ /* 0x000e620008000000 */
[----:B------:R-:W-:Y:S02]  /*21f0*/  ULEA UR10, UR9, UR27, 0x2 ;  /* 0x0000001b090a7291 */ /* 0x000fe4000f8e10ff */
[----:B------:R-:W-:Y:S02]  /*2200*/  ULEA UR32, UR9, UR28, 0x2 ;  /* 0x0000001c09207291 */ /* 0x000fe4000f8e10ff */
[----:B------:R-:W-:Y:S02]  /*2210*/  ULEA UR35, UR9, UR27, 0x2 ;  /* 0x0000001b09237291 */ /* 0x000fe4000f8e10ff */
[----:B------:R-:W-:-:S02]  /*2220*/  ULEA UR36, UR9, UR28, 0x2 ;  /* 0x0000001c09247291 */ /* 0x000fc4000f8e10ff */
[----:B------:R-:W-:Y:S01]  /*2230*/  UIADD3 UR34, UPT, UPT, UR33, UR29, URZ ;  /* 0x0000001d21227290 */ /* 0x000fe2000fffe0ff */
[----:B0-----:R-:W-:Y:S02]  /*2240*/  R2UR UR22, R27 ;  /* 0x000000001b1672ca */ /* 0x001fe400000e0000 */
[----:B-1----:R-:W-:-:S11]  /*2250*/  R2UR UR23, R26 ;  /* 0x000000001a1772ca */ /* 0x002fd600000e0000 */
[----:B------:R-:W-:Y:S02]  /*2260*/  UISETP.NE.AND UP4, UPT, UR22, URZ, UPT ;  /* 0x000000ff1600728c */ /* 0x000fe4000bf85270 */
[----:B------:R-:W-:Y:S02]  /*2270*/  UISETP.NE.AND UP1, UPT, UR23, URZ, UPT ;  /* 0x000000ff1700728c */ /* 0x000fe4000bf25270 */
[----:B------:R-:W-:Y:S02]  /*2280*/  UIADD3 UR30, UPT, UPT, UR4, 0x1, URZ ;  /* 0x00000001041e7890 */ /* 0x000fe4000fffe0ff */
[----:B------:R-:W-:Y:S02]  /*2290*/  UIADD3 UR31, UPT, UPT, UR29, -0x1, URZ ;  /* 0xffffffff1d1f7890 */ /* 0x000fe4000fffe0ff */
[----:B------:R-:W-:Y:S01]  /*22a0*/  UISETP.NE.AND UP2, UPT, UR19, UR7, UPT ;  /* 0x000000071300728c */ /* 0x000fe2000bf45270 */
[----:B--2---:R-:W-:Y:S02]  /*22b0*/  @!P1 FADD R24, R25, -R24 ;  /* 0x8000001819189221 */ /* 0x004fe40000000000 */
[----:B------:R-:W0:Y:S01]  /*22c0*/  LDS R25, [UR10] ;  /* 0x0000000aff197984 */ /* 0x000e220008000800 */
[----:B---3--:R-:W-:-:S04]  /*22d0*/  FSETP.NE.AND P0, PT, |R16|, +INF , PT ;  /* 0x7f8000001000780b */ /* 0x008fc80003f05200 */
[----:B----4-:R-:W-:-:S04]  /*22e0*/  FSETP.NE.AND P0, PT, |R19|, +INF , P0 ;  /* 0x7f8000001300780b */ /* 0x010fc80000705200 */
[----:B-----5:R-:W-:Y:S01]  /*22f0*/  FSETP.NE.AND P0, PT, |R2|, +INF , P0 ;  /* 0x7f8000000200780b */ /* 0x020fe20000705200 */
[C---:B------:R-:W-:Y:S01]  /*2300*/  @P1 FADD R4, R19.reuse, -R16 ;  /* 0x8000001013041221 */ /* 0x040fe20000000000 */
[--C-:B------:R-:W-:Y:S01]  /*2310*/  @P1 FADD R15, R19, -R14.reuse ;  /* 0x8000000e130f1221 */ /* 0x100fe20000000000 */
[----:B------:R-:W-:Y:S01]  /*2320*/  @P1 FADD R14, R16, -R14 ;  /* 0x8000000e100e1221 */ /* 0x000fe20000000000 */
[----:B------:R-:W-:Y:S01]  /*2330*/  @!P1 FADD R3, |R24|, -RZ ;  /* 0x800000ff18039221 */ /* 0x000fe20000000200 */
[----:B------:R-:W-:-:S03]  /*2340*/  UIADD3 UR10, UPT, UPT, UR9, 0x1, URZ ;  /* 0x00000001090a7890 */ /* 0x000fc6000fffe0ff */
[----:B------:R-:W-:Y:S02]  /*2350*/  @P1 FMNMX3 R3, |R4|, |R15|, |R14|, !PT ;  /* 0x4000000f04031276 */ /* 0x000fe4000780060e */
[----:B------:R-:W1:Y:S03]  /*2360*/  LDS R15, [UR32] ;  /* 0x00000020ff0f7984 */ /* 0x000e660008000800 */
[----:B------:R-:W-:Y:S01]  /*2370*/  VOTEU.ANY UP3, P0 ;  /* 0x0000000000ff7886 */ /* 0x000fe20000060100 */
[----:B------:R-:W-:Y:S01]  /*2380*/  USEL UR9, URZ, 0x1, !UP3 ;  /* 0x00000001ff097887 */ /* 0x000fe2000d800000 */
[----:B------:R-:W-:Y:S01]  /*2390*/  FSETP.NE.AND P0, PT, |R3|, +INF , PT ;  /* 0x7f8000000300780b */ /* 0x000fe20003f05200 */
[----:B------:R-:W-:Y:S04]  /*23a0*/  STS [UR35], R2 ;  /* 0x00000002ff007988 */ /* 0x000fe80008000823 */
[----:B------:R-:W-:-:S02]  /*23b0*/  MOV R17, UR9 ;  /* 0x0000000900117c02 */ /* 0x000fc40008000f00 */
[----:B------:R-:W-:-:S03]  /*23c0*/  SEL R14, RZ, 0x1, !P0 ;  /* 0x00000001ff0e7807 */ /* 0x000fc60004000000 */
[----:B------:R2:W-:Y:S01]  /*23d0*/  STS.U8 [UR33], R17 ;  /* 0x00000011ff007988 */ /* 0x0005e20008000021 */
[----:B------:R-:W-:-:S03]  /*23e0*/  FSETP.NE.AND P1, PT, |R3|, +INF , PT ;  /* 0x7f8000000300780b */ /* 0x000fc60003f25200 */
[----:B------:R3:W-:Y:S04]  /*23f0*/  STS [UR36], R3 ;  /* 0x00000003ff007988 */ /* 0x0007e80008000824 */
[----:B------:R3:W-:Y:S01]  /*2400*/  STS.U8 [UR34], R14 ;  /* 0x0000000eff007988 */ /* 0x0007e20008000022 */
[----:B------:R-:W-:Y:S01]  /*2410*/  PLOP3.LUT P0, PT, PT, PT, UP4, 0x80, 0x8 ;  /* 0x000000000008781c */ /* 0x000fe20003f0f048 */
[----:B------:R-:W-:Y:S01]  /*2420*/  ULOP3.LUT UR9, UR9, 0x1, URZ, 0x3c, !UPT ;  /* 0x0000000109097892 */ /* 0x000fe2000f8e3cff */
[----:B--2---:R-:W-:Y:S02]  /*2430*/  FADD R17, R21, R20 ;  /* 0x0000001415117221 */ /* 0x004fe40000000000 */
[----:B0-----:R-:W-:Y:S01]  /*2440*/  FSEL R4, R25, RZ, P0 ;  /* 0x000000ff19047208 */ /* 0x001fe20000000000 */
[----:B------:R-:W-:Y:S01]  /*2450*/  VOTEU.ANY UP0, P1 ;  /* 0x0000000000ff7886 */ /* 0x000fe20000800100 */
[----:B------:R-:W-:-:S03]  /*2460*/  UIADD3 UR9, UPT, UPT, UR9, UR5, URZ ;  /* 0x0000000509097290 */ /* 0x000fc6000fffe0ff */
[----:B------:R-:W-:Y:S01]  /*2470*/  FADD R4, -R4, R17 ;  /* 0x0000001104047221 */ /* 0x000fe20000000100 */
[----:B------:R-:W-:Y:S01]  /*2480*/  @UP0 UIADD3 UR30, UPT, UPT, UR4, URZ, URZ ;  /* 0x000000ff041e0290 */ /* 0x000fe2000fffe0ff */
[----:B------:R-:W-:Y:S01]  /*2490*/  MOV R17, R20 ;  /* 0x0000001400117202 */ /* 0x000fe20000000f00 */
[----:B------:R-:W-:Y:S02]  /*24a0*/  UIADD3 UR5, UPT, UPT, UR9, -0x1, URZ ;  /* 0xffffffff09057890 */ /* 0x000fe4000fffe0ff */
[----:B------:R-:W-:Y:S02]  /*24b0*/  UIADD3 UR4, UPT, UPT, UR30, -0x1, URZ ;  /* 0xffffffff1e047890 */ /* 0x000fe4000fffe0ff */
[----:B------:R-:W-:Y:S02]  /*24c0*/  @UP1 UIADD3 UR4, UPT, UPT, UR30, URZ, URZ ;  /* 0x000000ff1e041290 */ /* 0x000fe4000fffe0ff */
[----:B------:R-:W-:Y:S01]  /*24d0*/  @UP4 UIADD3 UR5, UPT, UPT, UR9, URZ, URZ ;  /* 0x000000ff09054290 */ /* 0x000fe2000fffe0ff */
[----:B-1-3--:R-:W-:Y:S11]  /*24e0*/  BRA.U !UP4, `(.L_x_22) ;  /* 0x000000010c407547 */ /* 0x00aff6000b800000 */
[-C--:B------:R-:W-:Y:S01]  /*24f0*/  FSETP.GE.AND P0, PT, |R20|, |R25|.reuse, PT ;  /* 0x400000191400720b */ /* 0x080fe20003f06200 */
[C---:B------:R-:W-:Y:S01]  /*2500*/  FADD R17, -R25.reuse, R20 ;  /* 0x0000001419117221 */ /* 0x040fe20000000100 */
[----:B------:R-:W-:-:S03]  /*2510*/  FMUL R27, R25, -R25 ;  /* 0x80000019191b7220 */ /* 0x000fc60000400000 */
[----:B------:R-:W-:Y:S01]  /*2520*/  FADD R29, -R25, -R17 ;  /* 0x80000011191d7221 */ /* 0x000fe20000000100 */
[--C-:B------:R-:W-:Y:S01]  /*2530*/  FADD R14, -R17, R20.reuse ;  /* 0x00000014110e7221 */ /* 0x100fe20000000100 */
[C---:B------:R-:W-:Y:S02]  /*2540*/  FSETP.GE.AND P1, PT, |R10|.reuse, |R27|, PT ;  /* 0x4000001b0a00720b */ /* 0x040fe40003f26200 */
[----:B------:R-:W-:Y:S01]  /*2550*/  FADD R18, R29, R20 ;  /* 0x000000141d127221 */ /* 0x000fe20000000000 */
[----:B------:R-:W-:-:S03]  /*2560*/  FADD R20, R10, R27 ;  /* 0x0000001b0a147221 */ /* 0x000fc60000000000 */
[----:B------:R-:W-:Y:S01]  /*2570*/  @P0 FADD R18, -R25, R14 ;  /* 0x0000000e19120221 */ /* 0x000fe20000000100 */
[----:B------:R-:W-:-:S03]  /*2580*/  FADD R25, R27, -R20 ;  /* 0x800000141b197221 */ /* 0x000fc60000000000 */
[----:B------:R-:W-:Y:S01]  /*2590*/  FADD R21, R18, R21 ;  /* 0x0000001512157221 */ /* 0x000fe20000000000 */
[C---:B------:R-:W-:Y:S01]  /*25a0*/  FADD R14, R10.reuse, R25 ;  /* 0x000000190a0e7221 */ /* 0x040fe20000000000 */
[----:B------:R-:W-:-:S04]  /*25b0*/  FADD R10, R10, -R20 ;  /* 0x800000140a0a7221 */ /* 0x000fc80000000000 */
[----:B------:R-:W-:Y:S01]  /*25c0*/  @P1 FADD R14, R27, R10 ;  /* 0x0000000a1b0e1221 */ /* 0x000fe20000000000 */
[----:B------:R-:W-:-:S03]  /*25d0*/  IMAD.MOV.U32 R10, RZ, RZ, R20 ;  /* 0x000000ffff0a7224 */ /* 0x000fc600078e0014 */
[----:B------:R-:W-:-:S07]  /*25e0*/  FADD R11, R11, R14 ;  /* 0x0000000e0b0b7221 */ /* 0x000fce0000000000 */
.L_x_22:
[----:B------:R-:W-:Y:S02]  /*25f0*/  HFMA2 R18, -RZ, RZ, 0, 0 ;  /* 0x00000000ff127431 */ /* 0x000fe400000001ff */
[----:B------:R-:W-:Y:S01]  /*2600*/  FADD R14, -R4, R7 ;  /* 0x00000007040e7221 */ /* 0x000fe20000000100 */
[----:B------:R-:W-:Y:S01]  /*2610*/  I2FP.F32.U32 R25, UR31 ;  /* 0x0000001f00197c45 */ /* 0x000fe20008201000 */
[----:B------:R-:W-:Y:S06]  /*2620*/  BRA.U !UP3, `(.L_x_23) ;  /* 0x000000010b487547 */ /* 0x000fec000b800000 */
[CC--:B------:R-:W-:Y:S01]  /*2630*/  FMUL R27, R2.reuse, R2.reuse ;  /* 0x00000002021b7220 */ /* 0x0c0fe20000400000 */
[-C--:B------:R-:W-:Y:S01]  /*2640*/  FSETP.GE.AND P0, PT, |R17|, |R2|.reuse, PT ;  /* 0x400000021100720b */ /* 0x080fe20003f06200 */
[----:B------:R-:W-:Y:S02]  /*2650*/  FADD R4, R2, R17 ;  /* 0x0000001102047221 */ /* 0x000fe40000000000 */
[C---:B------:R-:W-:Y:S01]  /*2660*/  FADD R7, R10.reuse, R27 ;  /* 0x0000001b0a077221 */ /* 0x040fe20000000000 */
[----:B------:R-:W-:Y:S01]  /*2670*/  FSETP.GE.AND P1, PT, |R10|, R27, PT ;  /* 0x0000001b0a00720b */ /* 0x000fe20003f26200 */
[----:B------:R-:W-:Y:S02]  /*2680*/  FADD R18, R2, -R4 ;  /* 0x8000000402127221 */ /* 0x000fe40000000000 */
[----:B------:R-:W-:Y:S02]  /*2690*/  FADD R29, R27, -R7 ;  /* 0x800000071b1d7221 */ /* 0x000fe40000000000 */
[C---:B------:R-:W-:Y:S01]  /*26a0*/  FADD R20, R17.reuse, R18 ;  /* 0x0000001211147221 */ /* 0x040fe20000000000 */
[--C-:B------:R-:W-:Y:S01]  /*26b0*/  FADD R17, R17, -R4.reuse ;  /* 0x8000000411117221 */ /* 0x100fe20000000000 */
[C---:B------:R-:W-:Y:S01]  /*26c0*/  FADD R24, R10.reuse, R29 ;  /* 0x0000001d0a187221 */ /* 0x040fe20000000000 */
[----:B------:R-:W-:Y:S01]  /*26d0*/  FADD R10, R10, -R7 ;  /* 0x800000070a0a7221 */ /* 0x000fe20000000000 */
[----:B------:R-:W-:Y:S01]  /*26e0*/  MOV R18, R2 ;  /* 0x0000000200127202 */ /* 0x000fe20000000f00 */
[----:B------:R-:W-:Y:S01]  /*26f0*/  @P0 FADD R20, R2, R17 ;  /* 0x0000001102140221 */ /* 0x000fe20000000000 */
[----:B------:R-:W-:-:S02]  /*2700*/  IMAD.MOV.U32 R17, RZ, RZ, R4 ;  /* 0x000000ffff117224 */ /* 0x000fc400078e0004 */
[----:B------:R-:W-:Y:S01]  /*2710*/  @P1 FADD R24, R27, R10 ;  /* 0x0000000a1b181221 */ /* 0x000fe20000000000 */
[----:B------:R-:W-:Y:S01]  /*2720*/  FADD R21, R21, R20 ;  /* 0x0000001415157221 */ /* 0x000fe20000000000 */
[----:B------:R-:W-:Y:S02]  /*2730*/  MOV R10, R7 ;  /* 0x00000007000a7202 */ /* 0x000fe40000000f00 */
[----:B------:R-:W-:-:S07]  /*2740*/  FADD R11, R11, R24 ;  /* 0x000000180b0b7221 */ /* 0x000fce0000000000 */
.L_x_23:
[----:B------:R-:W-:Y:S05]  /*2750*/  BRA.U !UP1, `(.L_x_24) ;  /* 0x0000000109207547 */ /* 0x000fea000b800000 */
[C---:B------:R-:W-:Y:S01]  /*2760*/  FSETP.GE.AND P0, PT, |R8|.reuse, |R15|, PT ;  /* 0x4000000f0800720b */ /* 0x040fe20003f06200 */
[----:B------:R-:W-:-:S04]  /*2770*/  FADD R2, R8, -R15 ;  /* 0x8000000f08027221 */ /* 0x000fc80000000000 */
[--C-:B------:R-:W-:Y:S01]  /*2780*/  FADD R7, -R15, -R2.reuse ;  /* 0x800000020f077221 */ /* 0x100fe20000000100 */
[----:B------:R-:W-:-:S03]  /*2790*/  FADD R4, R8, -R2 ;  /* 0x8000000208047221 */ /* 0x000fc60000000000 */
[----:B------:R-:W-:Y:S01]  /*27a0*/  FADD R20, R8, R7 ;  /* 0x0000000708147221 */ /* 0x000fe20000000000 */
[----:B------:R-:W-:-:S03]  /*27b0*/  MOV R8, R2 ;  /* 0x0000000200087202 */ /* 0x000fc60000000f00 */
[----:B------:R-:W-:-:S04]  /*27c0*/  @P0 FADD R20, -R15, R4 ;  /* 0x000000040f140221 */ /* 0x000fc80000000100 */
[----:B------:R-:W-:-:S07]  /*27d0*/  FADD R9, R9, R20 ;  /* 0x0000001409097221 */ /* 0x000fce0000000000 */
.L_x_24:
[----:B------:R-:W-:Y:S05]  /*27e0*/  BRA.U !UP0, `(.L_x_25) ;  /* 0x0000000108207547 */ /* 0x000fea000b800000 */
[C---:B------:R-:W-:Y:S01]  /*27f0*/  FSETP.GE.AND P0, PT, |R8|.reuse, |R3|, PT ;  /* 0x400000030800720b */ /* 0x040fe20003f06200 */
[----:B------:R-:W-:-:S04]  /*2800*/  FADD R2, R8, R3 ;  /* 0x0000000308027221 */ /* 0x000fc80000000000 */
[----:B------:R-:W-:Y:S01]  /*2810*/  FADD R7, -R2, R3 ;  /* 0x0000000302077221 */ /* 0x000fe20000000100 */
[----:B------:R-:W-:-:S03]  /*2820*/  FADD R4, R8, -R2 ;  /* 0x8000000208047221 */ /* 0x000fc60000000000 */
[----:B------:R-:W-:Y:S01]  /*2830*/  FADD R20, R8, R7 ;  /* 0x0000000708147221 */ /* 0x000fe20000000000 */
[----:B------:R-:W-:-:S03]  /*2840*/  IMAD.MOV.U32 R8, RZ, RZ, R2 ;  /* 0x000000ffff087224 */ /* 0x000fc600078e0002 */
[----:B------:R-:W-:-:S04]  /*2850*/  @P0 FADD R20, R4, R3 ;  /* 0x0000000304140221 */ /* 0x000fc80000000000 */
[----:B------:R-:W-:-:S07]  /*2860*/  FADD R9, R9, R20 ;  /* 0x0000001409097221 */ /* 0x000fce0000000000 */
.L_x_25:
[----:B------:R-:W-:Y:S01]  /*2870*/  FFMA R7, R25, R18, R14 ;  /* 0x0000001219077223 */ /* 0x000fe2000000000e */
[----:B------:R-:W-:Y:S06]  /*2880*/  BRA.U !UP2, `(.L_x_26) ;  /* 0x000000010a687547 */ /* 0x000fec000b800000 */
[----:B------:R-:W0:Y:S01]  /*2890*/  S2UR UR20, SR_CgaCtaId ;  /* 0x00000000001479c3 */ /* 0x000e220000008800 */
[----:B------:R-:W-:Y:S01]  /*28a0*/  UMOV UR9, 0x400 ;  /* 0x0000040000097882 */ /* 0x000fe20000000000 */
[----:B------:R-:W1:Y:S01]  /*28b0*/  LDCU UR29, c[0x0][0x3a8] ;  /* 0x00007500ff1d77ac */ /* 0x000e620008000800 */
[----:B------:R-:W2:Y:S02]  /*28c0*/  LDCU UR23, c[0x0][0x3a0] ;  /* 0x00007400ff1777ac */ /* 0x000ea40008000800 */
[----:B012---:R-:W-:-:S12]  /*28d0*/  ULEA UR22, UR20, UR9, 0x18 ;  /* 0x0000000914167291 */ /* 0x007fd8000f8ec0ff */
.L_x_27:
[----:B------:R-:W-:Y:S01]  /*28e0*/  UISETP.GT.AND UP0, UPT, UR7, URZ, UPT ;  /* 0x000000ff0700728c */ /* 0x000fe2000bf04270 */
[----:B------:R-:W-:-:S03]  /*28f0*/  UMOV UR20, UR23 ;  /* 0x0000001700147c82 */ /* 0x000fc60008000000 */
[----:B------:R-:W-:-:S04]  /*2900*/  USEL UR9, UR29, URZ, !UP0 ;  /* 0x000000ff1d097287 */ /* 0x000fc8000c000000 */
[----:B------:R-:W-:-:S04]  /*2910*/  UIADD3 UR9, UPT, UPT, UR9, UR7, URZ ;  /* 0x0000000709097290 */ /* 0x000fc8000fffe0ff */
[----:B------:R-:W-:-:S09]  /*2920*/  ULEA UR9, UR9, UR22, 0x2 ;  /* 0x0000001609097291 */ /* 0x000fd2000f8e10ff */
[----:B------:R-:W0:Y:S02]  /*2930*/  LDS R2, [UR9+-0x4] ;  /* 0xfffffc09ff027984 */ /* 0x000e240008000800 */
[----:B0-----:R-:W-:Y:S01]  /*2940*/  SHF.R.S32.HI R4, RZ, 0x1f, R2 ;  /* 0x0000001fff047819 */ /* 0x001fe20000011402 */
[----:B------:R-:W-:-:S04]  /*2950*/  IMAD.WIDE.U32 R2, R2, UR20, RZ ;  /* 0x0000001402027c25 */ /* 0x000fc8000f8e00ff */
[----:B------:R-:W-:Y:S01]  /*2960*/  IMAD R15, R4, UR20, RZ ;  /* 0x00000014040f7c24 */ /* 0x000fe2000f8e02ff */
[----:B------:R-:W-:-:S04]  /*2970*/  LEA R14, P0, R2, R12, 0x2 ;  /* 0x0000000c020e7211 */ /* 0x000fc800078010ff */
[----:B------:R-:W-:-:S04]  /*2980*/  IADD3 R3, PT, PT, R3, R15, RZ ;  /* 0x0000000f03037210 */ /* 0x000fc80007ffe0ff */
[----:B------:R-:W-:-:S05]  /*2990*/  LEA.HI.X R15, R2, R13, R3, 0x2, P0 ;  /* 0x0000000d020f7211 */ /* 0x000fca00000f1403 */
[----:B------:R-:W2:Y:S02]  /*29a0*/  LDG.E.CONSTANT R14, desc[UR24][R14.64] ;  /* 0x000000180e0e7981 */ /* 0x000ea4000c1e9900 */
[----:B--2---:R-:W-:-:S13]  /*29b0*/  FSETP.GTU.AND P0, PT, R14, R19, PT ;  /* 0x000000130e00720b */ /* 0x004fda0003f0c000 */
[----:B------:R-:W-:Y:S05]  /*29c0*/  @P0 BRA `(.L_x_26) ;  /* 0x0000000000180947 */ /* 0x000fea0003800000 */
[----:B------:R-:W-:-:S04]  /*29d0*/  UISETP.NE.AND UP0, UPT, UR7, URZ, UPT ;  /* 0x000000ff0700728c */ /* 0x000fc8000bf05270 */
[----:B------:R-:W-:-:S04]  /*29e0*/  USEL UR7, UR7, UR29, UP0 ;  /* 0x0000001d07077287 */ /* 0x000fc80008000000 */
[----:B------:R-:W-:-:S04]  /*29f0*/  UIADD3 UR7, UPT, UPT, UR7, -0x1, URZ ;  /* 0xffffffff07077890 */ /* 0x000fc8000fffe0ff */
[----:B------:R-:W-:-:S09]  /*2a00*/  UISETP.NE.AND UP0, UPT, UR19, UR7, UPT ;  /* 0x000000071300728c */ /* 0x000fd2000bf05270 */
[----:B------:R-:W-:Y:S05]  /*2a10*/  BRA.U UP0, `(.L_x_27) ;  /* 0xfffffffd00b07547 */ /* 0x000fea000b83ffff */
[----:B------:R-:W-:-:S05]  /*2a20*/  UMOV UR7, UR19 ;  /* 0x0000001300077c82 */ /* 0x000fca0008000000 */
.L_x_26:
[----:B------:R-:W0:Y:S01]  /*2a30*/  S2UR UR22, SR_CgaCtaId ;  /* 0x00000000001679c3 */ /* 0x000e220000008800 */
[----:B------:R-:W-:Y:S01]  /*2a40*/  UMOV UR9, 0x400 ;  /* 0x0000040000097882 */ /* 0x000fe20000000000 */
[----:B------:R-:W-:Y:S01]  /*2a50*/  MOV R2, UR26 ;  /* 0x0000001a00027c02 */ /* 0x000fe20008000f00 */
[----:B------:R-:W-:Y:S02]  /*2a60*/  UISETP.NE.AND UP0, UPT, UR8, UR6, UPT ;  /* 0x000000060800728c */ /* 0x000fe4000bf05270 */
[----:B0-----:R-:W-:Y:S02]  /*2a70*/  ULEA UR9, UR22, UR9, 0x18 ;  /* 0x0000000916097291 */ /* 0x001fe4000f8ec0ff */
[----:B------:R-:W-:Y:S02]  /*2a80*/  UIADD3 UR22, UPT, UPT, UR7, 0x1, URZ ;  /* 0x0000000107167890 */ /* 0x000fe4000fffe0ff */
[----:B------:R-:W-:-:S09]  /*2a90*/  ULEA UR9, UR7, UR9, 0x2 ;  /* 0x0000000907097291 */ /* 0x000fd2000f8e10ff */
[----:B------:R0:W-:Y:S01]  /*2aa0*/  STS [UR9], R2 ;  /* 0x00000002ff007988 */ /* 0x0001e20008000809 */
[----:B------:R-:W-:Y:S05]  /*2ab0*/  BRA.U !UP0, `(.L_x_28) ;  /* 0x00000001085c7547 */ /* 0x000fea000b800000 */
[----:B------:R-:W1:Y:S01]  /*2ac0*/  LDCU UR29, c[0x0][0x3a8] ;  /* 0x00007500ff1d77ac */ /* 0x000e620008000800 */
[----:B------:R-:W2:Y:S01]  /*2ad0*/  LDCU UR20, c[0x0][0x3a0] ;  /* 0x00007400ff1477ac */ /* 0x000ea20008000800 */
[----:B------:R-:W-:Y:S01]  /*2ae0*/  NOP ;  /* 0x0000000000007918 */ /* 0x000fe20000000000 */
.L_x_29:
[----:B------:R-:W-:-:S04]  /*2af0*/  UISETP.GT.AND UP0, UPT, UR6, URZ, UPT ;  /* 0x000000ff0600728c */ /* 0x000fc8000bf04270 */
[----:B-1----:R-:W-:-:S04]  /*2b00*/  USEL UR7, UR29, URZ, !UP0 ;  /* 0x000000ff1d077287 */ /* 0x002fc8000c000000 */
[----:B------:R-:W-:-:S04]  /*2b10*/  UIADD3 UR7, UPT, UPT, UR7, UR6, URZ ;  /* 0x0000000607077290 */ /* 0x000fc8000fffe0ff */
[----:B------:R-:W-:-:S09]  /*2b20*/  ULEA UR7, UR7, UR17, 0x2 ;  /* 0x0000001107077291 */ /* 0x000fd2000f8e10ff */
[----:B0-----:R-:W0:Y:S02]  /*2b30*/  LDS R2, [UR7+-0x4] ;  /* 0xfffffc07ff027984 */ /* 0x001e240008000800 */
[----:B0-----:R-:W-:Y:S01]  /*2b40*/  SHF.R.S32.HI R4, RZ, 0x1f, R2 ;  /* 0x0000001fff047819 */ /* 0x001fe20000011402 */
[----:B--2---:R-:W-:-:S04]  /*2b50*/  IMAD.WIDE.U32 R2, R2, UR20, RZ ;  /* 0x0000001402027c25 */ /* 0x004fc8000f8e00ff */
[----:B------:R-:W-:Y:S01]  /*2b60*/  IMAD R15, R4, UR20, RZ ;  /* 0x00000014040f7c24 */ /* 0x000fe2000f8e02ff */
[----:B------:R-:W-:-:S03]  /*2b70*/  LEA R14, P0, R2, UR16, 0x2 ;  /* 0x00000010020e7c11 */ /* 0x000fc6000f8010ff */
[----:B------:R-:W-:-:S05]  /*2b80*/  IMAD.IADD R3, R3, 0x1, R15 ;  /* 0x0000000103037824 */ /* 0x000fca00078e020f */
[----:B------:R-:W-:-:S06]  /*2b90*/  LEA.HI.X R15, R2, UR18, R3, 0x2, P0 ;  /* 0x00000012020f7c11 */ /* 0x000fcc00080f1403 */
[----:B------:R-:W2:Y:S02]  /*2ba0*/  LDG.E.CONSTANT R15, desc[UR24][R14.64] ;  /* 0x000000180e0f7981 */ /* 0x000ea4000c1e9900 */
[----:B--2---:R-:W-:-:S13]  /*2bb0*/  FSETP.GE.AND P0, PT, R15, R16, PT ;  /* 0x000000100f00720b */ /* 0x004fda0003f06000 */
[----:B------:R-:W-:Y:S05]  /*2bc0*/  @!P0 BRA `(.L_x_28) ;  /* 0x0000000000188947 */ /* 0x000fea0003800000 */
[----:B------:R-:W-:-:S04]  /*2bd0*/  UISETP.NE.AND UP0, UPT, UR6, URZ, UPT ;  /* 0x000000ff0600728c */ /* 0x000fc8000bf05270 */
[----:B------:R-:W-:-:S04]  /*2be0*/  USEL UR6, UR6, UR29, UP0 ;  /* 0x0000001d06067287 */ /* 0x000fc80008000000 */
[----:B------:R-:W-:-:S04]  /*2bf0*/  UIADD3 UR6, UPT, UPT, UR6, -0x1, URZ ;  /* 0xffffffff06067890 */ /* 0x000fc8000fffe0ff */
[----:B------:R-:W-:-:S09]  /*2c00*/  UISETP.NE.AND UP0, UPT, UR8, UR6, UPT ;  /* 0x000000060800728c */ /* 0x000fd2000bf05270 */
[----:B------:R-:W-:Y:S05]  /*2c10*/  BRA.U UP0, `(.L_x_29) ;  /* 0xfffffffd00b47547 */ /* 0x000fea000b83ffff */
[----:B------:R-:W-:-:S05]  /*2c20*/  UMOV UR6, UR8 ;  /* 0x0000000800067c82 */ /* 0x000fca0008000000 */
.L_x_28:
[----:B------:R-:W-:Y:S01]  /*2c30*/  ULEA UR7, UR6, UR17, 0x2 ;  /* 0x0000001106077291 */ /* 0x000fe2000f8e10ff */
[----:B0-----:R-:W-:Y:S01]  /*2c40*/  MOV R2, UR26 ;  /* 0x0000001a00027c02 */ /* 0x001fe20008000f00 */
[----:B------:R-:W-:Y:S02]  /*2c50*/  ULOP3.LUT UP0, URZ, UR5, UR4, URZ, 0xfc, !UPT ;  /* 0x0000000405ff7292 */ /* 0x000fe4000f80fcff */
[----:B------:R-:W-:-:S05]  /*2c60*/  UIADD3 UR23, UPT, UPT, UR6, 0x1, URZ ;  /* 0x0000000106177890 */ /* 0x000fca000fffe0ff */
[----:B------:R0:W-:Y:S02]  /*2c70*/  STS [UR7], R2 ;  /* 0x00000002ff007988 */ /* 0x0001e40008000807 */
[----:B------:R-:W-:Y:S05]  /*2c80*/  BRA.U UP0, `(.L_x_30) ;  /* 0x0000000500247547 */ /* 0x000fea000b800000 */
[----:B------:R-:W1:Y:S01]  /*2c90*/  S2UR UR7, SR_CgaCtaId ;  /* 0x00000000000779c3 */ /* 0x000e620000008800 */
[----:B------:R-:W-:Y:S01]  /*2ca0*/  ULEA UR9, UR8, UR17, 0x2 ;  /* 0x0000001108097291 */ /* 0x000fe2000f8e10ff */
[----:B------:R-:W-:Y:S01]  /*2cb0*/  UMOV UR6, 0x400 ;  /* 0x0000040000067882 */ /* 0x000fe20000000000 */
[----:B------:R-:W-:-:S05]  /*2cc0*/  FADD R19, R17, R21 ;  /* 0x0000001511137221 */ /* 0x000fca0000000000 */
[----:B------:R-:W2:Y:S02]  /*2cd0*/  LDC R18, c[0x0][0x3ac] ;  /* 0x0000eb00ff127b82 */ /* 0x000ea40000000800 */
[----:B------:R-:W3:Y:S06]  /*2ce0*/  LDS R3, [UR9] ;  /* 0x00000009ff037984 */ /* 0x000eec0008000800 */
[----:B------:R-:W4:Y:S01]  /*2cf0*/  LDC R16, c[0x0][0x3b0] ;  /* 0x0000ec00ff107b82 */ /* 0x000f220000000800 */
[----:B-1----:R-:W-:-:S04]  /*2d00*/  ULEA UR6, UR7, UR6, 0x18 ;  /* 0x0000000607067291 */ /* 0x002fc8000f8ec0ff */
[----:B------:R-:W-:-:S09]  /*2d10*/  ULEA UR6, UR19, UR6, 0x2 ;  /* 0x0000000613067291 */ /* 0x000fd2000f8e10ff */
[----:B0-----:R-:W0:Y:S01]  /*2d20*/  LDS R2, [UR6] ;  /* 0x00000006ff027984 */ /* 0x001e220008000800 */
[----:B---3--:R-:W-:-:S13]  /*2d30*/  R2UR UR6, R3 ;  /* 0x00000000030672ca */ /* 0x008fda00000e0000 */
[----:B------:R-:W-:Y:S02]  /*2d40*/  USHF.R.S32.HI UR9, URZ, 0x1f, UR6 ;  /* 0x0000001fff097899 */ /* 0x000fe40008011406 */
[----:B------:R-:W-:Y:S02]  /*2d50*/  UIMAD.WIDE.U32 UR6, UR6, UR20, URZ ;  /* 0x00000014060672a5 */ /* 0x000fe4000f8e00ff */
[----:B------:R-:W-:Y:S02]  /*2d60*/  UIMAD UR9, UR9, UR20, URZ ;  /* 0x00000014090972a4 */ /* 0x000fe4000f8e02ff */
[----:B------:R-:W-:Y:S02]  /*2d70*/  ULEA UR30, UP0, UR6, UR16, 0x2 ;  /* 0x00000010061e7291 */ /* 0x000fe4000f8010ff */
[----:B------:R-:W-:-:S04]  /*2d80*/  UIADD3 UR7, UPT, UPT, UR7, UR9, URZ ;  /* 0x0000000907077290 */ /* 0x000fc8000fffe0ff */
[----:B------:R-:W-:Y:S01]  /*2d90*/  ULEA.HI.X UR31, UR6, UR18, UR7, 0x2, UP0 ;  /* 0x00000012061f7291 */ /* 0x000fe200080f1407 */
[----:B0-----:R-:W-:Y:S01]  /*2da0*/  SHF.R.S32.HI R4, RZ, 0x1f, R2 ;  /* 0x0000001fff047819 */ /* 0x001fe20000011402 */
[----:B------:R-:W-:-:S04]  /*2db0*/  IMAD.WIDE.U32 R2, R2, UR20, RZ ;  /* 0x0000001402027c25 */ /* 0x000fc8000f8e00ff */
[----:B------:R-:W-:Y:S01]  /*2dc0*/  IMAD R15, R4, UR20, RZ ;  /* 0x00000014040f7c24 */ /* 0x000fe2000f8e02ff */
[----:B------:R-:W-:-:S04]  /*2dd0*/  LEA R14, P0, R2, R12, 0x2 ;  /* 0x0000000c020e7211 */ /* 0x000fc800078010ff */
[----:B------:R-:W-:-:S04]  /*2de0*/  IADD3 R3, PT, PT, R3, R15, RZ ;  /* 0x0000000f03037210 */ /* 0x000fc80007ffe0ff */
[----:B------:R-:W-:Y:S01]  /*2df0*/  LEA.HI.X R15, R2, R13, R3, 0x2, P0 ;  /* 0x0000000d020f7211 */ /* 0x000fe200000f1403 */
[----:B------:R-:W-:Y:S01]  /*2e00*/  IMAD.U32 R2, RZ, RZ, UR30 ;  /* 0x0000001eff027e24 */ /* 0x000fe2000f8e00ff */
[----:B------:R-:W-:-:S03]  /*2e10*/  MOV R3, UR31 ;  /* 0x0000001f00037c02 */ /* 0x000fc60008000f00 */
[----:B------:R0:W3:Y:S04]  /*2e20*/  LDG.E.CONSTANT R14, desc[UR24][R14.64] ;  /* 0x000000180e0e7981 */ /* 0x0000e8000c1e9900 */
[----:B------:R-:W3:Y:S01]  /*2e30*/  LDG.E.CONSTANT R3, desc[UR24][R2.64] ;  /* 0x0000001802037981 */ /* 0x000ee2000c1e9900 */
[----:B------:R-:W-:Y:S01]  /*2e40*/  FMUL R4, R19, UR11 ;  /* 0x0000000b13047c20 */ /* 0x000fe20008400000 */
[----:B------:R-:W-:Y:S01]  /*2e50*/  FADD R27, R10, R11 ;  /* 0x0000000b0a1b7221 */ /* 0x000fe20000000000 */
[----:B------:R-:W-:Y:S01]  /*2e60*/  FADD R24, R8, R9 ;  /* 0x0000000908187221 */ /* 0x000fe20000000000 */
[----:B------:R-:W-:Y:S01]  /*2e70*/  FSETP.NEU.AND P0, PT, R5, RZ, PT ;  /* 0x000000ff0500720b */ /* 0x000fe20003f0d000 */
[----:B------:R-:W-:Y:S01]  /*2e80*/  FMUL R20, R4, R4 ;  /* 0x0000000404147220 */ /* 0x000fe20000400000 */
[----:B0-----:R-:W-:Y:S01]  /*2e90*/  FMUL R15, R0, 0.5 ;  /* 0x3f000000000f7820 */ /* 0x001fe20000400000 */
[----:B------:R-:W-:-:S02]  /*2ea0*/  FMUL R24, R24, UR11 ;  /* 0x0000000b18187c20 */ /* 0x000fc40008400000 */
[----:B------:R-:W-:Y:S01]  /*2eb0*/  FFMA R20, R27, UR11, -R20 ;  /* 0x0000000b1b147c23 */ /* 0x000fe20008000814 */
[----:B----4-:R-:W-:Y:S01]  /*2ec0*/  FMUL R27, R16, R16 ;  /* 0x00000010101b7220 */ /* 0x010fe20000400000 */
[----:B------:R-:W-:Y:S01]  /*2ed0*/  FMUL R24, R24, R24 ;  /* 0x0000001818187220 */ /* 0x000fe20000400000 */
[----:B------:R-:W-:-:S03]  /*2ee0*/  IMAD.U32 R16, RZ, RZ, UR26 ;  /* 0x0000001aff107e24 */ /* 0x000fc6000f8e00ff */
[----:B------:R-:W-:Y:S01]  /*2ef0*/  FMUL R27, R24, R27 ;  /* 0x0000001b181b7220 */ /* 0x000fe20000400000 */
[----:B---3--:R-:W-:Y:S01]  /*2f00*/  FADD R25, R14, R3 ;  /* 0x000000030e197221 */ /* 0x008fe20000000000 */
[----:B------:R-:W-:Y:S01]  /*2f10*/  FMNMX R14, RZ, R20, !PT ;  /* 0x00000014ff0e7209 */ /* 0x000fe20007800000 */
[----:B------:R-:W-:Y:S02]  /*2f20*/  HFMA2 R20, -RZ, RZ, 0, 2.384185791015625e-07 ;  /* 0x00000004ff147431 */ /* 0x000fe400000001ff */
[----:B------:R-:W-:Y:S01]  /*2f30*/  FFMA R25, R25, 0.5, R4 ;  /* 0x3f00000019197823 */ /* 0x000fe20000000004 */
[----:B------:R-:W-:-:S03]  /*2f40*/  FADD R4, R0, -1 ;  /* 0xbf80000000047421 */ /* 0x000fc60000000000 */
[----:B------:R-:W-:Y:S01]  /*2f50*/  FMUL R25, R25, 0.5 ;  /* 0x3f00000019197820 */ /* 0x000fe20000400000 */
[----:B------:R-:W-:-:S03]  /*2f60*/  FMUL R2, R15, R4 ;  /* 0x000000040f027220 */ /* 0x000fc60000400000 */
[-C--:B------:R-:W-:Y:S01]  /*2f70*/  FFMA R3, R0, -R25.reuse, R19 ;  /* 0x8000001900037223 */ /* 0x080fe20000000013 */
[----:B------:R-:W-:Y:S01]  /*2f80*/  FFMA R25, -R2, R25, R7 ;  /* 0x0000001902197223 */ /* 0x000fe20000000107 */
[----:B--2---:R-:W-:Y:S01]  /*2f90*/  FMUL R19, R18, R18 ;  /* 0x0000001212137220 */ /* 0x004fe20000400000 */
[----:B------:R-:W-:Y:S01]  /*2fa0*/  MOV R18, 0x4 ;  /* 0x0000000400127802 */ /* 0x000fe20000000f00 */
[----:B------:R-:W-:Y:S02]  /*2fb0*/  FMUL R15, R2, R3 ;  /* 0x00000003020f7220 */ /* 0x000fe40000400000 */
[----:B------:R-:W-:Y:S01]  /*2fc0*/  FMUL R14, R14, R19 ;  /* 0x000000130e0e7220 */ /* 0x000fe20000400000 */
[----:B------:R-:W-:Y:S01]  /*2fd0*/  FMUL R19, R24, R23 ;  /* 0x0000001718137220 */ /* 0x000fe20000400000 */
[----:B------:R-:W-:Y:S01]  /*2fe0*/  FFMA R15, R0, R25, -R15 ;  /* 0x00000019000f7223 */ /* 0x000fe2000000080f */
[----:B------:R-:W-:Y:S02]  /*2ff0*/  FMUL R25, R24, R22 ;  /* 0x0000001618197220 */ /* 0x000fe40000400000 */
[----:B------:R-:W-:Y:S01]  /*3000*/  FSETP.GTU.AND P1, PT, R14, R27, PT ;  /* 0x0000001b0e00720b */ /* 0x000fe20003f2c000 */
[----:B------:R-:W-:-:S02]  /*3010*/  FMUL R15, R15, R6 ;  /* 0x000000060f0f7220 */ /* 0x000fc40000400000 */
[----:B------:R-:W-:-:S03]  /*3020*/  FSETP.GTU.AND P2, PT, R14, R25, PT ;  /* 0x000000190e00720b */ /* 0x000fc60003f4c000 */
[----:B------:R-:W-:Y:S02]  /*3030*/  FSEL R15, R15, RZ, P0 ;  /* 0x000000ff0f0f7208 */ /* 0x000fe40000000000 */
[----:B------:R-:W-:Y:S01]  /*3040*/  FSETP.GT.AND P0, PT, R14, R19, PT ;  /* 0x000000130e00720b */ /* 0x000fe20003f04000 */
[----:B------:R-:W-:Y:S02]  /*3050*/  HFMA2 R14, -RZ, RZ, 2, 0 ;  /* 0x40000000ff0e7431 */ /* 0x000fe400000001ff */
[----:B------:R-:W-:-:S04]  /*3060*/  FFMA R3, -R2, R15, R3 ;  /* 0x0000000f02037223 */ /* 0x000fc80000000103 */
[----:B------:R-:W-:Y:S01]  /*3070*/  FMUL R19, R3, UR11 ;  /* 0x0000000b03137c20 */ /* 0x000fe20008400000 */
[----:B------:R-:W-:Y:S01]  /*3080*/  IMAD R3, R16, UR20, RZ ;  /* 0x0000001410037c24 */ /* 0x000fe2000f8e02ff */
[----:B------:R-:W-:Y:S02]  /*3090*/  FSEL R2, R14, 1, !P2 ;  /* 0x3f8000000e027808 */ /* 0x000fe40005000000 */
[----:B------:R-:W-:Y:S01]  /*30a0*/  FFMA R25, R4, R15, R19 ;  /* 0x0000000f04197223 */ /* 0x000fe20000000013 */
[----:B------:R-:W-:Y:S01]  /*30b0*/  IMAD.WIDE R14, R3, R18, UR14 ;  /* 0x0000000e030e7e25 */ /* 0x000fe2000f8e0212 */
[----:B------:R-:W-:-:S04]  /*30c0*/  FSEL R2, R2, 3, P1 ;  /* 0x4040000002027808 */ /* 0x000fc80000800000 */
[----:B------:R-:W-:Y:S01]  /*30d0*/  FSEL R19, R2, RZ, !P0 ;  /* 0x000000ff02137208 */ /* 0x000fe20004000000 */
[----:B------:R-:W-:-:S04]  /*30e0*/  IMAD.WIDE R2, R3, R20, UR12 ;  /* 0x0000000c03027e25 */ /* 0x000fc8000f8e0214 */
[----:B------:R0:W-:Y:S04]  /*30f0*/  STG.E desc[UR24][R14.64], R19 ;  /* 0x000000130e007986 */ /* 0x0001e8000c101918 */
[----:B------:R0:W-:Y:S01]  /*3100*/  STG.E desc[UR24][R2.64], R25 ;  /* 0x0000001902007986 */ /* 0x0001e2000c101918 */
[----:B------:R-:W-:Y:S05]  /*3110*/  BRA `(.L_x_31) ;  /* 0x0000000000247947 */ /* 0x000fea0003800000 */
.L_x_30:
[----:B------:R-:W-:Y:S02]  /*3120*/  HFMA2 R15, -RZ, RZ, 0, 2.384185791015625e-07 ;  /* 0x00000004ff0f7431 */ /* 0x000fe400000001ff */
[----:B------:R-:W-:Y:S01]  /*3130*/  IMAD.U32 R14, RZ, RZ, UR26 ;  /* 0x0000001aff0e7e24 */ /* 0x000fe2000f8e00ff */
[----:B------:R-:W-:Y:S01]  /*3140*/  MOV R3, 0x4 ;  /* 0x0000000400037802 */ /* 0x000fe20000000f00 */
[----:B------:R-:W-:Y:S02]  /*3150*/  IMAD.MOV.U32 R19, RZ, RZ, 0x7fffffff ;  /* 0x7fffffffff137424 */ /* 0x000fe400078e00ff */
[----:B------:R-:W-:-:S04]  /*3160*/  IMAD R14, R14, UR20, RZ ;  /* 0x000000140e0e7c24 */ /* 0x000fc8000f8e02ff */
[----:B0-----:R-:W-:-:S04]  /*3170*/  IMAD.WIDE R2, R14, R3, UR12 ;  /* 0x0000000c0e027e25 */ /* 0x001fc8000f8e0203 */
[----:B------:R-:W-:Y:S01]  /*3180*/  IMAD.WIDE R14, R14, R15, UR14 ;  /* 0x0000000e0e0e7e25 */ /* 0x000fe2000f8e020f */
[----:B------:R1:W-:Y:S04]  /*3190*/  STG.E desc[UR24][R2.64], R19 ;  /* 0x0000001302007986 */ /* 0x0003e8000c101918 */
[----:B------:R1:W-:Y:S02]  /*31a0*/  STG.E desc[UR24][R14.64], R19 ;  /* 0x000000130e007986 */ /* 0x0003e4000c101918 */
.L_x_31:
[----:B------:R-:W2:Y:S01]  /*31b0*/  LDCU UR20, c[0x0][0x3a4] ;  /* 0x00007480ff1477ac */ /* 0x000ea20008000800 */
[----:B------:R-:W-:Y:S01]  /*31c0*/  MOV R20, R17 ;  /* 0x0000001100147202 */ /* 0x000fe20000000f00 */
[----:B------:R-:W-:Y:S02]  /*31d0*/  UISETP.NE.AND UP0, UPT, UR10, UR29, UPT ;  /* 0x0000001d0a00728c */ /* 0x000fe4000bf05270 */
[----:B------:R-:W-:Y:S02]  /*31e0*/  UIADD3 UR26, UPT, UPT, UR26, 0x1, URZ ;  /* 0x000000011a1a7890 */ /* 0x000fe4000fffe0ff */
[----:B------:R-:W-:Y:S02]  /*31f0*/  USEL UR9, UR10, URZ, UP0 ;  /* 0x000000ff0a097287 */ /* 0x000fe40008000000 */
[----:B------:R-:W-:Y:S02]  /*3200*/  UISETP.NE.AND UP1, UPT, UR22, UR29, UPT ;  /* 0x0000001d1600728c */ /* 0x000fe4000bf25270 */
[----:B------:R-:W-:-:S02]  /*3210*/  UISETP.NE.AND UP2, UPT, UR23, UR29, UPT ;  /* 0x0000001d1700728c */ /* 0x000fc4000bf45270 */
[----:B------:R-:W-:Y:S02]  /*3220*/  USEL UR7, UR22, URZ, UP1 ;  /* 0x000000ff16077287 */ /* 0x000fe40008800000 */
[----:B------:R-:W-:Y:S02]  /*3230*/  USEL UR6, UR23, URZ, UP2 ;  /* 0x000000ff17067287 */ /* 0x000fe40009000000 */
[----:B--2---:R-:W-:Y:S01]  /*3240*/  UISETP.GE.AND UP0, UPT, UR26, UR20, UPT ;  /* 0x000000141a00728c */ /* 0x004fe2000bf06270 */
[----:B------:R-:W-:-:S08]  /*3250*/  UMOV UR10, UR19 ;  /* 0x00000013000a7c82 */ /* 0x000fd00008000000 */
[----:B------:R-:W-:Y:S05]  /*3260*/  BRA.U !UP0, `(.L_x_32) ;  /* 0xffffffe908a87547 */ /* 0x000fea000b83ffff */
[----:B------:R-:W-:Y:S05]  /*3270*/  EXIT ;  /* 0x000000000000794d */ /* 0x000fea0003800000 */
        .weak           $__internal_0_$__cuda_sm20_rcp_rn_f32_slowpath
        .type           $__internal_0_$__cuda_sm20_rcp_rn_f32_slowpath,@function
        .size           $__internal_0_$__cuda_sm20_rcp_rn_f32_slowpath,($__internal_1_$__cuda_sm3x_div_rn_noftz_f32_slowpath - $__internal_0_$__cuda_sm20_rcp_rn_f32_slowpath)
$__internal_0_$__cuda_sm20_rcp_rn_f32_slowpath:
[----:B------:R-:W-:-:S04]  /*3280*/  SHF.L.U32 R6, R5, 0x1, RZ ;  /* 0x0000000105067819 */ /* 0x000fc800000006ff */
[----:B------:R-:W-:-:S04]  /*3290*/  SHF.R.U32.HI R13, RZ, 0x18, R6 ;  /* 0x00000018ff0d7819 */ /* 0x000fc80000011606 */
[----:B------:R-:W-:-:S13]  /*32a0*/  ISETP.NE.U32.AND P0, PT, R13, RZ, PT ;  /* 0x000000ff0d00720c */ /* 0x000fda0003f05070 */
[----:B------:R-:W-:Y:S05]  /*32b0*/  @P0 BRA `(.L_x_33) ;  /* 0x0000000000340947 */ /* 0x000fea0003800000 */
[----:B------:R-:W-:-:S05]  /*32c0*/  IMAD.SHL.U32 R6, R5, 0x2, RZ ;  /* 0x0000000205067824 */ /* 0x000fca00078e00ff */
[----:B------:R-:W-:-:S13]  /*32d0*/  ISETP.NE.AND P0, PT, R6, RZ, PT ;  /* 0x000000ff0600720c */ /* 0x000fda0003f05270 */
[----:B------:R-:W0:Y:S02]  /*32e0*/  @!P0 MUFU.RCP R6, R5 ;  /* 0x0000000500068308 */ /* 0x000e240000001000 */
[----:B0-----:R-:W-:Y:S01]  /*32f0*/  @!P0 R2UR UR4, R6 ;  /* 0x00000000060482ca */ /* 0x001fe200000e0000 */
[----:B------:R-:W-:-:S14]  /*3300*/  @!P0 BRA `(.L_x_34) ;  /* 0x0000000000b08947 */ /* 0x000fdc0003800000 */
[----:B------:R-:W-:-:S04]  /*3310*/  FFMA R9, R5, 1.84467440737095516160e+19, RZ ;  /* 0x5f80000005097823 */ /* 0x000fc800000000ff */
[----:B------:R-:W0:Y:S02]  /*3320*/  MUFU.RCP R6, R9 ;  /* 0x0000000900067308 */ /* 0x000e240000001000 */
[----:B0-----:R-:W-:-:S04]  /*3330*/  FFMA R10, R9, R6, -1 ;  /* 0xbf800000090a7423 */ /* 0x001fc80000000006 */
[----:B------:R-:W-:-:S04]  /*3340*/  FADD.FTZ R11, -R10, -RZ ;  /* 0x800000ff0a0b7221 */ /* 0x000fc80000010100 */
[----:B------:R-:W-:-:S04]  /*3350*/  FFMA R6, R6, R11, R6 ;  /* 0x0000000b06067223 */ /* 0x000fc80000000006 */
[----:B------:R-:W-:-:S05]  /*3360*/  FFMA R6, R6, 1.84467440737095516160e+19, RZ ;  /* 0x5f80000006067823 */ /* 0x000fca00000000ff */
[----:B------:R-:W-:Y:S01]  /*3370*/  R2UR UR4, R6 ;  /* 0x00000000060472ca */ /* 0x000fe200000e0000 */
[----:B------:R-:W-:-:S14]  /*3380*/  BRA `(.L_x_34) ;  /* 0x0000000000907947 */ /* 0x000fdc0003800000 */
.L_x_33:
[----:B------:R-:W-:-:S04]  /*3390*/  IADD3 R15, PT, PT, R13, -0xfd, RZ ;  /* 0xffffff030d0f7810 */ /* 0x000fc80007ffe0ff */
[----:B------:R-:W-:-:S13]  /*33a0*/  ISETP.GT.U32.AND P0, PT, R15, 0x1, PT ;  /* 0x000000010f00780c */ /* 0x000fda0003f04070 */
[----:B------:R-:W-:Y:S05]  /*33b0*/  @P0 BRA `(.L_x_35) ;  /* 0x00000000007c0947 */ /* 0x000fea0003800000 */
[----:B------:R-:W-:Y:S02]  /*33c0*/  LOP3.LUT R6, R5, 0x7fffff, RZ, 0xc0, !PT ;  /* 0x007fffff05067812 */ /* 0x000fe400078ec0ff */
[----:B------:R-:W-:Y:S02]  /*33d0*/  MOV R12, 0x3 ;  /* 0x00000003000c7802 */ /* 0x000fe40000000f00 */
[----:B------:R-:W-:Y:S02]  /*33e0*/  LOP3.LUT R6, R6, 0x3f800000, RZ, 0xfc, !PT ;  /* 0x3f80000006067812 */ /* 0x000fe400078efcff */
[----:B------:R-:W-:Y:S02]  /*33f0*/  SHF.L.U32 R12, R12, R15, RZ ;  /* 0x0000000f0c0c7219 */ /* 0x000fe400000006ff */
[----:B------:R-:W0:Y:S02]  /*3400*/  MUFU.RCP R9, R6 ;  /* 0x0000000600097308 */ /* 0x000e240000001000 */
[----:B0-----:R-:W-:-:S04]  /*3410*/  FFMA R10, R6, R9, -1 ;  /* 0xbf800000060a7423 */ /* 0x001fc80000000009 */
[----:B------:R-:W-:-:S04]  /*3420*/  FADD.FTZ R10, -R10, -RZ ;  /* 0x800000ff0a0a7221 */ /* 0x000fc80000010100 */
[CCC-:B------:R-:W-:Y:S01]  /*3430*/  FFMA.RM R11, R9.reuse, R10.reuse, R9.reuse ;  /* 0x0000000a090b7223 */ /* 0x1c0fe20000004009 */
[----:B------:R-:W-:-:S04]  /*3440*/  FFMA.RP R10, R9, R10, R9 ;  /* 0x0000000a090a7223 */ /* 0x000fc80000008009 */
[C---:B------:R-:W-:Y:S02]  /*3450*/  LOP3.LUT R9, R11.reuse, 0x7fffff, RZ, 0xc0, !PT ;  /* 0x007fffff0b097812 */ /* 0x040fe400078ec0ff */
[----:B------:R-:W-:Y:S02]  /*3460*/  FSETP.NEU.FTZ.AND P0, PT, R11, R10, PT ;  /* 0x0000000a0b00720b */ /* 0x000fe40003f1d000 */
[----:B------:R-:W-:Y:S02]  /*3470*/  LOP3.LUT R9, R9, 0x800000, RZ, 0xfc, !PT ;  /* 0x0080000009097812 */ /* 0x000fe400078efcff */
[----:B------:R-:W-:Y:S02]  /*3480*/  SEL R10, RZ, 0xffffffff, !P0 ;  /* 0xffffffffff0a7807 */ /* 0x000fe40004000000 */
[----:B------:R-:W-:-:S03]  /*3490*/  LOP3.LUT R12, R12, R9, RZ, 0xc0, !PT ;  /* 0x000000090c0c7212 */ /* 0x000fc600078ec0ff */
[----:B------:R-:W-:Y:S01]  /*34a0*/  IMAD.MOV R10, RZ, RZ, -R10 ;  /* 0x000000ffff0a7224 */ /* 0x000fe200078e0a0a */
[----:B------:R-:W-:-:S04]  /*34b0*/  SHF.R.U32.HI R12, RZ, R15, R12 ;  /* 0x0000000fff0c7219 */ /* 0x000fc8000001160c */
[----:B------:R-:W-:Y:S02]  /*34c0*/  LOP3.LUT P1, RZ, R10, R15, R9, 0xf8, !PT ;  /* 0x0000000f0aff7212 */ /* 0x000fe4000782f809 */
[C---:B------:R-:W-:Y:S02]  /*34d0*/  LOP3.LUT P0, RZ, R12.reuse, 0x1, RZ, 0xc0, !PT ;  /* 0x000000010cff7812 */ /* 0x040fe4000780c0ff */
[----:B------:R-:W-:-:S04]  /*34e0*/  LOP3.LUT P2, RZ, R12, 0x2, RZ, 0xc0, !PT ;  /* 0x000000020cff7812 */ /* 0x000fc8000784c0ff */
[----:B------:R-:W-:Y:S02]  /*34f0*/  PLOP3.LUT P0, PT, P0, P1, P2, 0xe0, 0x0 ;  /* 0x000000000000781c */ /* 0x000fe40000703c20 */
[----:B------:R-:W-:Y:S02]  /*3500*/  LOP3.LUT P1, RZ, R5, 0x7fffff, RZ, 0xc0, !PT ;  /* 0x007fffff05ff7812 */ /* 0x000fe4000782c0ff */
[----:B------:R-:W-:-:S04]  /*3510*/  SEL R6, RZ, 0x1, !P0 ;  /* 0x00000001ff067807 */ /* 0x000fc80004000000 */
[----:B------:R-:W-:-:S04]  /*3520*/  IADD3 R6, PT, PT, -R6, RZ, RZ ;  /* 0x000000ff06067210 */ /* 0x000fc80007ffe1ff */
[----:B------:R-:W-:Y:S02]  /*3530*/  ISETP.GE.AND P0, PT, R6, RZ, PT ;  /* 0x000000ff0600720c */ /* 0x000fe40003f06270 */
[----:B------:R-:W-:-:S04]  /*3540*/  IADD3 R6, PT, PT, R13, -0xfc, RZ ;  /* 0xffffff040d067810 */ /* 0x000fc80007ffe0ff */
[----:B------:R-:W-:-:S07]  /*3550*/  SHF.R.U32.HI R6, RZ, R6, R9 ;  /* 0x00000006ff067219 */ /* 0x000fce0000011609 */
[----:B------:R-:W-:-:S05]  /*3560*/  @!P0 VIADD R6, R6, 0x1 ;  /* 0x0000000106068836 */ /* 0x000fca0000000000 */
[----:B------:R-:W-:-:S04]  /*3570*/  @!P1 SHF.L.U32 R6, R6, 0x1, RZ ;  /* 0x0000000106069819 */ /* 0x000fc800000006ff */
[----:B------:R-:W-:-:S04]  /*3580*/  LOP3.LUT R6, R6, 0x80000000, R5, 0xf8, !PT ;  /* 0x8000000006067812 */ /* 0x000fc800078ef805 */
[----:B------:R-:W-:Y:S01]  /*3590*/  R2UR UR4, R6 ;  /* 0x00000000060472ca */ /* 0x000fe200000e0000 */
[----:B------:R-:W-:-:S14]  /*35a0*/  BRA `(.L_x_34) ;  /* 0x0000000000087947 */ /* 0x000fdc0003800000 */
.L_x_35:
[----:B------:R-:W0:Y:S02]  /*35b0*/  MUFU.RCP R6, R5 ;  /* 0x0000000500067308 */ /* 0x000e240000001000 */
[----:B0-----:R-:W-:-:S15]  /*35c0*/  R2UR UR4, R6 ;  /* 0x00000000060472ca */ /* 0x001fde00000e0000 */
.L_x_34:
[----:B------:R-:W-:-:S04]  /*35d0*/  HFMA2 R9, -RZ, RZ, 0, 0 ;  /* 0x00000000ff097431 */ /* 0x000fc800000001ff */
[----:B------:R-:W-:Y:S05]  /*35e0*/  RET.REL.NODEC R8 `(ttm_squeeze_many_series_one_param_f32) ;  /* 0xffffffc808847950 */ /* 0x000fea0003c3ffff */
        .weak           $__internal_1_$__cuda_sm3x_div_rn_noftz_f32_slowpath
        .type           $__internal_1_$__cuda_sm3x_div_rn_noftz_f32_slowpath,@function
        .size           $__internal_1_$__cuda_sm3x_div_rn_noftz_f32_slowpath,(.L_x_90 - $__internal_1_$__cuda_sm3x_div_rn_noftz_f32_slowpath)
$__internal_1_$__cuda_sm3x_div_rn_noftz_f32_slowpath:
[----:B------:R-:W-:Y:S02]  /*35f0*/  SHF.R.U32.HI R8, RZ, 0x17, R5 ;  /* 0x00000017ff087819 */ /* 0x000fe40000011605 */
[----:B------:R-:W-:Y:S02]  /*3600*/  MOV R9, R5 ;  /* 0x0000000500097202 */ /* 0x000fe40000000f00 */
[----:B------:R-:W-:-:S05]  /*3610*/  LOP3.LUT R8, R8, 0xff, RZ, 0xc0, !PT ;  /* 0x000000ff08087812 */ /* 0x000fca00078ec0ff */
[----:B------:R-:W-:-:S05]  /*3620*/  VIADD R11, R8, 0xffffffff ;  /* 0xffffffff080b7836 */ /* 0x000fca0000000000 */
[----:B------:R-:W-:-:S13]  /*3630*/  ISETP.GT.U32.OR P0, PT, R11, 0xfd, !PT ;  /* 0x000000fd0b00780c */ /* 0x000fda0007f04470 */
[----:B------:R-:W-:Y:S01]  /*3640*/  @!P0 MOV R10, RZ ;  /* 0x000000ff000a8202 */ /* 0x000fe20000000f00 */
[----:B------:R-:W-:Y:S06]  /*3650*/  @!P0 BRA `(.L_x_36) ;  /* 0x00000000003c8947 */ /* 0x000fec0003800000 */
[----:B------:R-:W-:-:S13]  /*3660*/  FSETP.GTU.FTZ.AND P0, PT, |R5|, +INF , PT ;  /* 0x7f8000000500780b */ /* 0x000fda0003f1c200 */
[----:B------:R-:W-:Y:S05]  /*3670*/  @P0 BRA `(.L_x_37) ;  /* 0x0000000400280947 */ /* 0x000fea0003800000 */
[----:B------:R-:W-:-:S05]  /*3680*/  IMAD.MOV.U32 R10, RZ, RZ, 0x40c00000 ;  /* 0x40c00000ff0a7424 */ /* 0x000fca00078e00ff */
[----:B------:R-:W-:-:S13]  /*3690*/  LOP3.LUT P0, RZ, R10, 0x7fffffff, R9, 0xc8, !PT ;  /* 0x7fffffff0aff7812 */ /* 0x000fda000780c809 */
[----:B------:R-:W-:Y:S05]  /*36a0*/  @!P0 BRA `(.L_x_38) ;  /* 0x0000000400148947 */ /* 0x000fea0003800000 */
[----:B------:R-:W-:-:S13]  /*36b0*/  LOP3.LUT P0, RZ, R9, 0x7fffffff, RZ, 0xc0, !PT ;  /* 0x7fffffff09ff7812 */ /* 0x000fda000780c0ff */
[----:B------:R-:W-:Y:S05]  /*36c0*/  @!P0 BRA `(.L_x_39) ;  /* 0x0000000400048947 */ /* 0x000fea0003800000 */
[----:B------:R-:W-:Y:S02]  /*36d0*/  FSETP.NEU.FTZ.AND P0, PT, |R5|, +INF , PT ;  /* 0x7f8000000500780b */ /* 0x000fe40003f1d200 */
[----:B------:R-:W-:-:S04]  /*36e0*/  LOP3.LUT P1, RZ, R10, 0x7fffffff, RZ, 0xc0, !PT ;  /* 0x7fffffff0aff7812 */ /* 0x000fc8000782c0ff */
[----:B------:R-:W-:-:S13]  /*36f0*/  PLOP3.LUT P0, PT, P0, P1, PT, 0x2f, 0xf2 ;  /* 0x0000000000f2781c */ /* 0x000fda0000702577 */
[----:B------:R-:W-:Y:S05]  /*3700*/  @P0 BRA `(.L_x_40) ;  /* 0x0000000000e80947 */ /* 0x000fea0003800000 */
[----:B------:R-:W-:-:S13]  /*3710*/  ISETP.GE.AND P0, PT, R11, RZ, PT ;  /* 0x000000ff0b00720c */ /* 0x000fda0003f06270 */
[----:B------:R-:W-:Y:S01]  /*3720*/  @P0 MOV R10, RZ ;  /* 0x000000ff000a0202 */ /* 0x000fe20000000f00 */
[----:B------:R-:W-:Y:S01]  /*3730*/  @!P0 FFMA R9, R5, 1.84467440737095516160e+19, RZ ;  /* 0x5f80000005098823 */ /* 0x000fe200000000ff */
[----:B------:R-:W-:-:S07]  /*3740*/  @!P0 MOV R10, 0xffffffc0 ;  /* 0xffffffc0000a8802 */ /* 0x000fce0000000f00 */
.L_x_36:
[----:B------:R-:W-:Y:S01]  /*3750*/  UMOV UR4, 0x40c00000 ;  /* 0x40c0000000047882 */ /* 0x000fe20000000000 */
[----:B------:R-:W-:Y:S01]  /*3760*/  VIADD R8, R8, 0xffffff81 ;  /* 0xffffff8108087836 */ /* 0x000fe20000000000 */
[----:B------:R-:W-:-:S03]  /*3770*/  UIADD3 UR4, UPT, UPT, UR4, -0x1000000, URZ ;  /* 0xff00000004047890 */ /* 0x000fc6000fffe0ff */
[----:B------:R-:W-:Y:S01]  /*3780*/  IMAD R5, R8, -0x800000, R9 ;  /* 0xff80000008057824 */ /* 0x000fe200078e0209 */
[----:B------:R-:W-:Y:S02]  /*3790*/  IADD3 R10, PT, PT, R10, -0x2, R8 ;  /* 0xfffffffe0a0a7810 */ /* 0x000fe40007ffe008 */
[----:B------:R-:W-:-:S03]  /*37a0*/  FADD.FTZ R12, -RZ, -UR4 ;  /* 0x80000004ff0c7e21 */ /* 0x000fc60008010100 */
[----:B------:R-:W0:Y:S02]  /*37b0*/  MUFU.RCP R11, UR4 ;  /* 0x00000004000b7d08 */ /* 0x000e240008001000 */
[----:B0-----:R-:W-:-:S04]  /*37c0*/  FFMA R14, R11, R12, 1 ;  /* 0x3f8000000b0e7423 */ /* 0x001fc8000000000c */
[----:B------:R-:W-:-:S04]  /*37d0*/  FFMA R14, R11, R14, R11 ;  /* 0x0000000e0b0e7223 */ /* 0x000fc8000000000b */
[----:B------:R-:W-:-:S04]  /*37e0*/  FFMA R9, R5, R14, RZ ;  /* 0x0000000e05097223 */ /* 0x000fc800000000ff */
[----:B------:R-:W-:-:S04]  /*37f0*/  FFMA R11, R12, R9, R5 ;  /* 0x000000090c0b7223 */ /* 0x000fc80000000005 */
[----:B------:R-:W-:-:S04]  /*3800*/  FFMA R11, R14, R11, R9 ;  /* 0x0000000b0e0b7223 */ /* 0x000fc80000000009 */
[----:B------:R-:W-:-:S04]  /*3810*/  FFMA R12, R12, R11, R5 ;  /* 0x0000000b0c0c7223 */ /* 0x000fc80000000005 */
[----:B------:R-:W-:-:S05]  /*3820*/  FFMA R5, R14, R12, R11 ;  /* 0x0000000c0e057223 */ /* 0x000fca000000000b */
[----:B------:R-:W-:-:S04]  /*3830*/  SHF.R.U32.HI R9, RZ, 0x17, R5 ;  /* 0x00000017ff097819 */ /* 0x000fc80000011605 */
[----:B------:R-:W-:-:S04]  /*3840*/  LOP3.LUT R9, R9, 0xff, RZ, 0xc0, !PT ;  /* 0x000000ff09097812 */ /* 0x000fc800078ec0ff */
[----:B------:R-:W-:-:S04]  /*3850*/  IADD3 R13, PT, PT, R9, R10, RZ ;  /* 0x0000000a090d7210 */ /* 0x000fc80007ffe0ff */
[----:B------:R-:W-:-:S04]  /*3860*/  IADD3 R8, PT, PT, R13, -0x1, RZ ;  /* 0xffffffff0d087810 */ /* 0x000fc80007ffe0ff */
[----:B------:R-:W-:-:S13]  /*3870*/  ISETP.GE.U32.AND P0, PT, R8, 0xfe, PT ;  /* 0x000000fe0800780c */ /* 0x000fda0003f06070 */
[----:B------:R-:W-:Y:S05]  /*3880*/  @!P0 BRA `(.L_x_41) ;  /* 0x0000000000808947 */ /* 0x000fea0003800000 */
[----:B------:R-:W-:-:S13]  /*3890*/  ISETP.GT.AND P0, PT, R13, 0xfe, PT ;  /* 0x000000fe0d00780c */ /* 0x000fda0003f04270 */
[----:B------:R-:W-:Y:S05]  /*38a0*/  @P0 BRA `(.L_x_42) ;  /* 0x00000000006c0947 */ /* 0x000fea0003800000 */
[----:B------:R-:W-:-:S13]  /*38b0*/  ISETP.GE.AND P0, PT, R13, 0x1, PT ;  /* 0x000000010d00780c */ /* 0x000fda0003f06270 */
[----:B------:R-:W-:Y:S05]  /*38c0*/  @P0 BRA `(.L_x_43) ;  /* 0x0000000000980947 */ /* 0x000fea0003800000 */
[----:B------:R-:W-:Y:S02]  /*38d0*/  ISETP.GE.AND P0, PT, R13, -0x18, PT ;  /* 0xffffffe80d00780c */ /* 0x000fe40003f06270 */
[----:B------:R-:W-:-:S11]  /*38e0*/  LOP3.LUT R5, R5, 0x80000000, RZ, 0xc0, !PT ;  /* 0x8000000005057812 */ /* 0x000fd600078ec0ff */
[----:B------:R-:W-:Y:S05]  /*38f0*/  @!P0 BRA `(.L_x_43) ;  /* 0x00000000008c8947 */ /* 0x000fea0003800000 */
[CCC-:B------:R-:W-:Y:S01]  /*3900*/  FFMA.RZ R8, R14.reuse, R12.reuse, R11.reuse ;  /* 0x0000000c0e087223 */ /* 0x1c0fe2000000c00b */
[-CC-:B------:R-:W-:Y:S01]  /*3910*/  FFMA.RM R9, R14, R12.reuse, R11.reuse ;  /* 0x0000000c0e097223 */ /* 0x180fe2000000400b */
[C---:B------:R-:W-:Y:S02]  /*3920*/  ISETP.NE.AND P2, PT, R13.reuse, RZ, PT ;  /* 0x000000ff0d00720c */ /* 0x040fe40003f45270 */
[C---:B------:R-:W-:Y:S02]  /*3930*/  ISETP.NE.AND P1, PT, R13.reuse, RZ, PT ;  /* 0x000000ff0d00720c */ /* 0x040fe40003f25270 */
[----:B------:R-:W-:Y:S01]  /*3940*/  LOP3.LUT R10, R8, 0x7fffff, RZ, 0xc0, !PT ;  /* 0x007fffff080a7812 */ /* 0x000fe200078ec0ff */
[----:B------:R-:W-:Y:S01]  /*3950*/  FFMA.RP R8, R14, R12, R11 ;  /* 0x0000000c0e087223 */ /* 0x000fe2000000800b */
[C---:B------:R-:W-:Y:S01]  /*3960*/  VIADD R11, R13.reuse, 0x20 ;  /* 0x000000200d0b7836 */ /* 0x040fe20000000000 */
[----:B------:R-:W-:Y:S02]  /*3970*/  IADD3 R12, PT, PT, -R13, RZ, RZ ;  /* 0x000000ff0d0c7210 */ /* 0x000fe40007ffe1ff */
[----:B------:R-:W-:-:S02]  /*3980*/  LOP3.LUT R10, R10, 0x800000, RZ, 0xfc, !PT ;  /* 0x008000000a0a7812 */ /* 0x000fc400078efcff */
[----:B------:R-:W-:Y:S02]  /*3990*/  FSETP.NEU.FTZ.AND P0, PT, R8, R9, PT ;  /* 0x000000090800720b */ /* 0x000fe40003f1d000 */
[----:B------:R-:W-:Y:S02]  /*39a0*/  SHF.L.U32 R11, R10, R11, RZ ;  /* 0x0000000b0a0b7219 */ /* 0x000fe400000006ff */
[----:B------:R-:W-:Y:S02]  /*39b0*/  SEL R9, R12, RZ, P2 ;  /* 0x000000ff0c097207 */ /* 0x000fe40001000000 */
[----:B------:R-:W-:Y:S02]  /*39c0*/  ISETP.NE.AND P1, PT, R11, RZ, P1 ;  /* 0x000000ff0b00720c */ /* 0x000fe40000f25270 */
[----:B------:R-:W-:Y:S02]  /*39d0*/  SHF.R.U32.HI R9, RZ, R9, R10 ;  /* 0x00000009ff097219 */ /* 0x000fe4000001160a */
[----:B------:R-:W-:-:S02]  /*39e0*/  PLOP3.LUT P0, PT, P0, P1, PT, 0xf8, 0x8f ;  /* 0x00000000008f781c */ /* 0x000fc40000703f70 */
[----:B------:R-:W-:Y:S02]  /*39f0*/  SHF.R.U32.HI R11, RZ, 0x1, R9 ;  /* 0x00000001ff0b7819 */ /* 0x000fe40000011609 */
[----:B------:R-:W-:-:S04]  /*3a00*/  SEL R8, RZ, 0x1, !P0 ;  /* 0x00000001ff087807 */ /* 0x000fc80004000000 */
[----:B------:R-:W-:-:S04]  /*3a10*/  LOP3.LUT R8, R8, 0x1, R11, 0xf8, !PT ;  /* 0x0000000108087812 */ /* 0x000fc800078ef80b */
[----:B------:R-:W-:-:S04]  /*3a20*/  LOP3.LUT R8, R8, R9, RZ, 0xc0, !PT ;  /* 0x0000000908087212 */ /* 0x000fc800078ec0ff */
[----:B------:R-:W-:-:S04]  /*3a30*/  IADD3 R8, PT, PT, R11, R8, RZ ;  /* 0x000000080b087210 */ /* 0x000fc80007ffe0ff */
[----:B------:R-:W-:Y:S01]  /*3a40*/  LOP3.LUT R5, R8, R5, RZ, 0xfc, !PT ;  /* 0x0000000508057212 */ /* 0x000fe200078efcff */
[----:B------:R-:W-:Y:S06]  /*3a50*/  BRA `(.L_x_43) ;  /* 0x0000000000347947 */ /* 0x000fec0003800000 */
.L_x_42:
[----:B------:R-:W-:-:S04]  /*3a60*/  LOP3.LUT R5, R5, 0x80000000, RZ, 0xc0, !PT ;  /* 0x8000000005057812 */ /* 0x000fc800078ec0ff */
[----:B------:R-:W-:Y:S01]  /*3a70*/  LOP3.LUT R5, R5, 0x7f800000, RZ, 0xfc, !PT ;  /* 0x7f80000005057812 */ /* 0x000fe200078efcff */
[----:B------:R-:W-:Y:S06]  /*3a80*/  BRA `(.L_x_43) ;  /* 0x0000000000287947 */ /* 0x000fec0003800000 */
.L_x_41:
[----:B------:R-:W-:Y:S01]  /*3a90*/  IMAD R5, R10, 0x800000, R5 ;  /* 0x008000000a057824 */ /* 0x000fe200078e0205 */
[----:B------:R-:W-:Y:S06]  /*3aa0*/  BRA `(.L_x_43) ;  /* 0x0000000000207947 */ /* 0x000fec0003800000 */
.L_x_40:
[----:B------:R-:W-:-:S04]  /*3ab0*/  LOP3.LUT R5, R10, 0x80000000, R9, 0x48, !PT ;  /* 0x800000000a057812 */ /* 0x000fc800078e4809 */
[----:B------:R-:W-:Y:S01]  /*3ac0*/  LOP3.LUT R5, R5, 0x7f800000, RZ, 0xfc, !PT ;  /* 0x7f80000005057812 */ /* 0x000fe200078efcff */
[----:B------:R-:W-:Y:S06]  /*3ad0*/  BRA `(.L_x_43) ;  /* 0x0000000000147947 */ /* 0x000fec0003800000 */
.L_x_39:
[----:B------:R-:W-:Y:S01]  /*3ae0*/  LOP3.LUT R5, R10, 0x80000000, R9, 0x48, !PT ;  /* 0x800000000a057812 */ /* 0x000fe200078e4809 */
[----:B------:R-:W-:Y:S06]  /*3af0*/  BRA `(.L_x_43) ;  /* 0x00000000000c7947 */ /* 0x000fec0003800000 */
.L_x_38:
[----:B------:R-:W0:Y:S01]  /*3b00*/  MUFU.RSQ R5, -QNAN ;  /* 0xffc0000000057908 */ /* 0x000e220000001400 */
[----:B------:R-:W-:Y:S05]  /*3b10*/  BRA `(.L_x_43) ;  /* 0x0000000000047947 */ /* 0x000fea0003800000 */
.L_x_37:
[----:B------:R-:W-:-:S07]  /*3b20*/  FADD.FTZ R5, R5, 6 ;  /* 0x40c0000005057421 */ /* 0x000fce0000010000 */
.L_x_43:
[----:B------:R-:W-:Y:S01]  /*3b30*/  HFMA2 R9, -RZ, RZ, 0, 0 ;  /* 0x00000000ff097431 */ /* 0x000fe200000001ff */
[----:B------:R-:W-:-:S04]  /*3b40*/  MOV R8, R6 ;  /* 0x0000000600087202 */ /* 0x000fc80000000f00 */
[----:B0-----:R-:W-:Y:S05]  /*3b50*/  RET.REL.NODEC R8 `(ttm_squeeze_many_series_one_param_f32) ;  /* 0xffffffc408287950 */ /* 0x001fea0003c3ffff */
.L_x_44:
[----:B------:R-:W-:-:S00]  /*3b60*/  BRA `(.L_x_44) ;  /* 0xfffffffc00fc7947 */ /* 0x000fc0000383ffff */
[----:B------:R-:W-:-:S00]  /*3b70*/  NOP ;  /* 0x0000000000007918 */ /* 0x000fc00000000000 */
        /* <DEDUP_REMOVED lines=8> */
.L_x_90:


//--------------------- .text.ttm_squeeze_batch_f32 --------------------------
	.section	.text.ttm_squeeze_batch_f32,"ax",@progbits
	.align	128
        .global         ttm_squeeze_batch_f32
        .type           ttm_squeeze_batch_f32,@function
        .size           ttm_squeeze_batch_f32,(.L_x_92 - ttm_squeeze_batch_f32)
        .other          ttm_squeeze_batch_f32,@"STO_CUDA_ENTRY STV_DEFAULT"
ttm_squeeze_batch_f32:
.text.ttm_squeeze_batch_f32:
[----:B------:R-:W-:Y:S08]  /*0000*/  LDC R1, c[0x0][0x37c] ;  /* 0x0000df00ff017b82 */ /* 0x000ff00000000800 */
[----:B------:R-:W0:Y:S01]  /*0010*/  S2UR UR16, SR_CTAID.X ;  /* 0x00000000001079c3 */ /* 0x000e220000002500 */
[----:B------:R-:W0:Y:S02]  /*0020*/  LDCU UR4, c[0x0][0x3c4] ;  /* 0x00007880ff0477ac */ /* 0x000e240008000800 */
[----:B0-----:R-:W-:-:S06]  /*0030*/  UISETP.GE.AND UP0, UPT, UR16, UR4, UPT ;  /* 0x000000041000728c */ /* 0x001fcc000bf06270 */
[----:B------:R-:W-:-:S13]  /*0040*/  PLOP3.LUT P0, PT, PT, PT, UP0, 0x80, 0x8 ;  /* 0x000000000008781c */ /* 0x000fda0003f0f008 */
[----:B------:R-:W-:Y:S05]  /*0050*/  @P0 EXIT ;  /* 0x000000000000094d */ /* 0x000fea0003800000 */
[----:B------:R-:W0:Y:S01]  /*0060*/  S2R R0, SR_TID.X ;  /* 0x0000000000007919 */ /* 0x000e220000002100 */
[----:B------:R-:W1:Y:S01]  /*0070*/  LDCU UR6, c[0x0][0x3c0] ;  /* 0x00007800ff0677ac */ /* 0x000e620008000800 */
[----:B------:R-:W-:Y:S01]  /*0080*/  BSSY.RECONVERGENT B0, `(.L_x_45) ;  /* 0x0000012000007945 */ /* 0x000fe20003800200 */
[----:B------:R-:W2:Y:S01]  /*0090*/  LDCU.64 UR24, c[0x0][0x358] ;  /* 0x00006b00ff1877ac */ /* 0x000ea20008000a00 */
[----:B-1----:R-:W-:Y:S02]  /*00a0*/  UIMAD UR26, UR16, UR6, URZ ;  /* 0x00000006101a72a4 */ /* 0x002fe4000f8e02ff */
[C---:B0-----:R-:W-:Y:S02]  /*00b0*/  ISETP.GE.AND P0, PT, R0.reuse, UR6, PT ;  /* 0x0000000600007c0c */ /* 0x041fe4000bf06270 */
[----:B------:R-:W-:-:S11]  /*00c0*/  ISETP.NE.AND P1, PT, R0, RZ, PT ;  /* 0x000000ff0000720c */ /* 0x000fd60003f25270 */
[----:B--2---:R-:W-:Y:S05]  /*00d0*/  @P0 BRA `(.L_x_46) ;  /* 0x0000000000300947 */ /* 0x004fea0003800000 */
[----:B------:R-:W0:Y:S01]  /*00e0*/  LDC R11, c[0x0][0x360] ;  /* 0x0000d800ff0b7b82 */ /* 0x000e220000000800 */
[----:B------:R-:W-:-:S07]  /*00f0*/  MOV R13, 0x7fffffff ;  /* 0x7fffffff000d7802 */ /* 0x000fce0000000f00 */
[----:B------:R-:W1:Y:S08]  /*0100*/  LDC.64 R6, c[0x0][0x3d0] ;  /* 0x0000f400ff067b82 */ /* 0x000e700000000a00 */
[----:B------:R-:W2:Y:S02]  /*0110*/  LDC.64 R8, c[0x0][0x3d8] ;  /* 0x0000f600ff087b82 */ /* 0x000ea40000000a00 */
.L_x_47:
[----:B---3--:R-:W-:Y:S01]  /*0120*/  VIADD R5, R0, UR26 ;  /* 0x0000001a00057c36 */ /* 0x008fe20008000000 */
[----:B0-----:R-:W-:-:S03]  /*0130*/  IADD3 R0, PT, PT, R11, R0, RZ ;  /* 0x000000000b007210 */ /* 0x001fc60007ffe0ff */
[----:B-1----:R-:W-:Y:S01]  /*0140*/  IMAD.WIDE R2, R5, 0x4, R6 ;  /* 0x0000000405027825 */ /* 0x002fe200078e0206 */
[----:B------:R-:W-:-:S03]  /*0150*/  ISETP.GE.AND P0, PT, R0, UR6, PT ;  /* 0x0000000600007c0c */ /* 0x000fc6000bf06270 */
[----:B--2---:R-:W-:Y:S01]  /*0160*/  IMAD.WIDE R4, R5, 0x4, R8 ;  /* 0x0000000405047825 */ /* 0x004fe200078e0208 */
[----:B------:R3:W-:Y:S04]  /*0170*/  STG.E desc[UR24][R2.64], R13 ;  /* 0x0000000d02007986 */ /* 0x0007e8000c101918 */
[----:B------:R3:W-:Y:S05]  /*0180*/  STG.E desc[UR24][R4.64], R13 ;  /* 0x0000000d04007986 */ /* 0x0007ea000c101918 */
[----:B------:R-:W-:Y:S05]  /*0190*/  @!P0 BRA `(.L_x_47) ;  /* 0xfffffffc00e08947 */ /* 0x000fea000383ffff */
.L_x_46:
[----:B------:R-:W-:Y:S05]  /*01a0*/  BSYNC.RECONVERGENT B0 ;  /* 0x0000000000007941 */ /* 0x000fea0003800200 */
.L_x_45:
[----:B------:R-:W-:Y:S06]  /*01b0*/  BAR.SYNC.DEFER_BLOCKING 0x0 ;  /* 0x0000000000007b1d */ /* 0x000fec0000010000 */
[----:B------:R-:W-:Y:S05]  /*01c0*/  @P1 EXIT ;  /* 0x000000000000194d */ /* 0x000fea0003800000 */
[----:B------:R-:W0:Y:S01]  /*01d0*/  LDCU.64 UR4, c[0x0][0x398] ;  /* 0x00007300ff0477ac */ /* 0x000e220008000a00 */
[----:B------:R-:W1:Y:S01]  /*01e0*/  LDCU UR10, c[0x0][0x3c8] ;  /* 0x00007900ff0a77ac */ /* 0x000e620008000800 */
[----:B0-----:R-:W-:-:S06]  /*01f0*/  UIMAD.WIDE.U32 UR4, UR16, 0x4, UR4 ;  /* 0x00000004100478a5 */ /* 0x001fcc000f8e0004 */
[----:B---3--:R-:W-:Y:S01]  /*0200*/  IMAD.U32 R2, RZ, RZ, UR4 ;  /* 0x00000004ff027e24 */ /* 0x008fe2000f8e00ff */
[----:B------:R-:W-:-:S05]  /*0210*/  MOV R3, UR5 ;  /* 0x0000000500037c02 */ /* 0x000fca0008000f00 */
[----:B------:R-:W2:Y:S02]  /*0220*/  LDG.E.CONSTANT R2, desc[UR24][R2.64] ;  /* 0x0000001802027981 */ /* 0x000ea4000c1e9900 */
[----:B--2---:R-:W-:-:S13]  /*0230*/  R2UR UR27, R2 ;  /* 0x00000000021b72ca */ /* 0x004fda00000e0000 */
[----:B------:R-:W-:Y:S02]  /*0240*/  USHF.R.S32.HI UR17, URZ, 0x1f, UR27 ;  /* 0x0000001fff117899 */ /* 0x000fe4000801141b */
[----:B------:R-:W-:-:S04]  /*0250*/  UISETP.GE.U32.AND UP0, UPT, UR27, 0x1, UPT ;  /* 0x000000011b00788c */ /* 0x000fc8000bf06070 */
[----:B------:R-:W-:-:S04]  /*0260*/  UISETP.GE.AND.EX UP0, UPT, UR17, URZ, UPT, UP0 ;  /* 0x000000ff1100728c */ /* 0x000fc8000bf06300 */
[----:B-1----:R-:W-:-:S04]  /*0270*/  UISETP.LT.OR UP0, UPT, UR10, URZ, !UP0 ;  /* 0x000000ff0a00728c */ /* 0x002fc8000c701670 */
[----:B------:R-:W-:-:S06]  /*0280*/  UISETP.GE.OR UP0, UPT, UR10, UR6, UP0 ;  /* 0x000000060a00728c */ /* 0x000fcc0008706670 */
[----:B------:R-:W-:-:S13]  /*0290*/  PLOP3.LUT P0, PT, PT, PT, UP0, 0x80, 0x8 ;  /* 0x000000000008781c */ /* 0x000fda0003f0f008 */
[----:B------:R-:W-:Y:S05]  /*02a0*/  @P0 EXIT ;  /* 0x000000000000094d */ /* 0x000fea0003800000 */
[----:B------:R-:W-:-:S04]  /*02b0*/  UIADD3 UR10, UPT, UPT, UR27, UR10, URZ ;  /* 0x0000000a1b0a7290 */ /* 0x000fc8000fffe0ff */
[----:B------:R-:W-:-:S06]  /*02c0*/  UISETP.GT.AND UP0, UPT, UR10, UR6, UPT ;  /* 0x000000060a00728c */ /* 0x000fcc000bf04270 */
[----:B------:R-:W-:-:S13]  /*02d0*/  PLOP3.LUT P0, PT, PT, PT, UP0, 0x80, 0x8 ;  /* 0x000000000008781c */ /* 0x000fda0003f0f008 */
[----:B------:R-:W-:Y:S05]  /*02e0*/  @P0 EXIT ;  /* 0x000000000000094d */ /* 0x000fea0003800000 */
[----:B------:R-:W-:-:S05]  /*02f0*/  I2FP.F32.U32 R0, UR27 ;  /* 0x0000001b00007c45 */ /* 0x000fca0008201000 */
[----:B------:R-:W-:-:S05]  /*0300*/  VIADD R2, R0, 0x1800000 ;  /* 0x0180000000027836 */ /* 0x000fca0000000000 */
[----:B------:R-:W-:-:S04]  /*0310*/  LOP3.LUT R2, R2, 0x7f800000, RZ, 0xc0, !PT ;  /* 0x7f80000002027812 */ /* 0x000fc800078ec0ff */
[----:B------:R-:W-:-:S13]  /*0320*/  ISETP.GT.U32.AND P0, PT, R2, 0x1ffffff, PT ;  /* 0x01ffffff0200780c */ /* 0x000fda0003f04070 */
[----:B------:R-:W-:Y:S05]  /*0330*/  @P0 BRA `(.L_x_48) ;  /* 0x0000000000140947 */ /* 0x000fea0003800000 */
[----:B------:R-:W-:Y:S02]  /*0340*/  MOV R4, R0 ;  /* 0x0000000000047202 */ /* 0x000fe40000000f00 */
[----:B------:R-:W-:-:S07]  /*0350*/  MOV R6, 0x370 ;  /* 0x0000037000067802 */ /* 0x000fce0000000f00 */
[----:B------:R-:W-:Y:S05]  /*0360*/  CALL.REL.NOINC `($__internal_2_$__cuda_sm20_rcp_rn_f32_slowpath) ;  /* 0x0000002000fc7944 */ /* 0x000fea0003c00000 */
[----:B------:R-:W-:Y:S01]  /*0370*/  UMOV UR11, UR4 ;  /* 0x00000004000b7c82 */ /* 0x000fe20008000000 */
[----:B------:R-:W-:Y:S05]  /*0380*/  BRA `(.L_x_49) ;  /* 0x0000000000147947 */ /* 0x000fea0003800000 */
.L_x_48:
[----:B------:R-:W0:Y:S02]  /*0390*/  MUFU.RCP R3, R0 ;  /* 0x0000000000037308 */ /* 0x000e240000001000 */
[----:B0-----:R-:W-:-:S04]  /*03a0*/  FFMA R2, R0, R3, -1 ;  /* 0xbf80000000027423 */ /* 0x001fc80000000003 */
[----:B------:R-:W-:-:S04]  /*03b0*/  FADD.FTZ R2, -R2, -RZ ;  /* 0x800000ff02027221 */ /* 0x000fc80000010100 */
[----:B------:R-:W-:-:S05]  /*03c0*/  FFMA R2, R3, R2, R3 ;  /* 0x0000000203027223 */ /* 0x000fca0000000003 */
[----:B------:R-:W-:-:S15]  /*03d0*/  R2UR UR11, R2 ;  /* 0x00000000020b72ca */ /* 0x000fde00000e0000 */
.L_x_49:
[----:B------:R-:W-:Y:S02]  /*03e0*/  IMAD.MOV.U32 R5, RZ, RZ, 0x40000000 ;  /* 0x40000000ff057424 */ /* 0x000fe400078e00ff */
[C---:B------:R-:W-:Y:S01]  /*03f0*/  FADD R3, R0.reuse, -1 ;  /* 0xbf80000000037421 */ /* 0x040fe20000000000 */
[----:B------:R-:W-:Y:S02]  /*0400*/  HFMA2 R7, -RZ, RZ, 1.541015625, -0.052093505859375 ;  /* 0x3e2aaaabff077431 */ /* 0x000fe400000001ff */
[----:B------:R-:W-:Y:S02]  /*0410*/  IMAD.MOV.U32 R2, RZ, RZ, 0x40c00000 ;  /* 0x40c00000ff027424 */ /* 0x000fe400078e00ff */
[C---:B------:R-:W-:Y:S01]  /*0420*/  FFMA R5, R0.reuse, R5, -1 ;  /* 0xbf80000000057423 */ /* 0x040fe20000000005 */
[----:B------:R-:W-:-:S04]  /*0430*/  FMUL R4, R0, R3 ;  /* 0x0000000300047220 */ /* 0x000fc80000400000 */
[----:B------:R-:W-:Y:S01]  /*0440*/  FMUL R4, R4, R5 ;  /* 0x0000000504047220 */ /* 0x000fe20000400000 */
[----:B------:R-:W-:-:S03]  /*0450*/  FFMA R2, R7, -R2, 1 ;  /* 0x3f80000007027423 */ /* 0x000fc60000000802 */
[----:B------:R-:W0:Y:S01]  /*0460*/  FCHK P0, R4, 6 ;  /* 0x40c0000004007902 */ /* 0x000e220000000000 */
[----:B------:R-:W-:Y:S01]  /*0470*/  FFMA R5, R2, R7, 0.16666667163372039795 ;  /* 0x3e2aaaab02057423 */ /* 0x000fe20000000007 */
[----:B------:R-:W-:-:S03]  /*0480*/  FMUL R2, R0, 0.5 ;  /* 0x3f00000000027820 */ /* 0x000fc60000400000 */
[----:B------:R-:W-:Y:S01]  /*0490*/  FFMA R6, R4, R5, RZ ;  /* 0x0000000504067223 */ /* 0x000fe200000000ff */
[----:B------:R-:W-:-:S03]  /*04a0*/  FMUL R2, R2, R3 ;  /* 0x0000000302027220 */ /* 0x000fc60000400000 */
[----:B------:R-:W-:-:S04]  /*04b0*/  FFMA R7, R6, -6, R4 ;  /* 0xc0c0000006077823 */ /* 0x000fc80000000004 */
[----:B------:R-:W-:Y:S01]  /*04c0*/  FFMA R5, R5, R7, R6 ;  /* 0x0000000705057223 */ /* 0x000fe20000000006 */
[----:B0-----:R-:W-:Y:S06]  /*04d0*/  @!P0 BRA `(.L_x_50) ;  /* 0x00000000000c8947 */ /* 0x001fec0003800000 */
[----:B------:R-:W-:-:S07]  /*04e0*/  MOV R6, 0x500 ;  /* 0x0000050000067802 */ /* 0x000fce0000000f00 */
[----:B------:R-:W-:Y:S05]  /*04f0*/  CALL.REL.NOINC `($__internal_3_$__cuda_sm3x_div_rn_noftz_f32_slowpath) ;  /* 0x0000002400747944 */ /* 0x000fea0003c00000 */
[----:B------:R-:W-:-:S07]  /*0500*/  MOV R5, R4 ;  /* 0x0000000400057202 */ /* 0x000fce0000000f00 */
.L_x_50:
[----:B------:R-:W-:-:S04]  /*0510*/  FMUL R7, R2, R2 ;  /* 0x0000000202077220 */ /* 0x000fc80000400000 */
[----:B------:R-:W-:-:S04]  /*0520*/  FFMA R4, R0, R5, -R7 ;  /* 0x0000000500047223 */ /* 0x000fc80000000807 */
[----:B------:R-:W-:-:S05]  /*0530*/  VIADD R5, R4, 0x1800000 ;  /* 0x0180000004057836 */ /* 0x000fca0000000000 */
[----:B------:R-:W-:-:S04]  /*0540*/  LOP3.LUT R5, R5, 0x7f800000, RZ, 0xc0, !PT ;  /* 0x7f80000005057812 */ /* 0x000fc800078ec0ff */
[----:B------:R-:W-:-:S13]  /*0550*/  ISETP.GT.U32.AND P0, PT, R5, 0x1ffffff, PT ;  /* 0x01ffffff0500780c */ /* 0x000fda0003f04070 */
[----:B------:R-:W-:Y:S05]  /*0560*/  @P0 BRA `(.L_x_51) ;  /* 0x0000000000100947 */ /* 0x000fea0003800000 */
[----:B------:R-:W-:-:S07]  /*0570*/  MOV R6, 0x590 ;  /* 0x0000059000067802 */ /* 0x000fce0000000f00 */
[----:B------:R-:W-:Y:S05]  /*0580*/  CALL.REL.NOINC `($__internal_2_$__cuda_sm20_rcp_rn_f32_slowpath) ;  /* 0x0000002000747944 */ /* 0x000fea0003c00000 */
[----:B------:R-:W-:Y:S01]  /*0590*/  MOV R5, UR4 ;  /* 0x0000000400057c02 */ /* 0x000fe20008000f00 */
[----:B------:R-:W-:Y:S06]  /*05a0*/  BRA `(.L_x_52) ;  /* 0x0000000000107947 */ /* 0x000fec0003800000 */
.L_x_51:
[----:B------:R-:W0:Y:S02]  /*05b0*/  MUFU.RCP R5, R4 ;  /* 0x0000000400057308 */ /* 0x000e240000001000 */
[----:B0-----:R-:W-:-:S04]  /*05c0*/  FFMA R6, R4, R5, -1 ;  /* 0xbf80000004067423 */ /* 0x001fc80000000005 */
[----:B------:R-:W-:-:S04]  /*05d0*/  FADD.FTZ R6, -R6, -RZ ;  /* 0x800000ff06067221 */ /* 0x000fc80000010100 */
[----:B------:R-:W-:-:S07]  /*05e0*/  FFMA R5, R5, R6, R5 ;  /* 0x0000000605057223 */ /* 0x000fce0000000005 */
.L_x_52:
[----:B------:R-:W0:Y:S01]  /*05f0*/  LDCU.128 UR4, c[0x0][0x3a0] ;  /* 0x00007400ff0477ac */ /* 0x000e220008000c00 */
[----:B------:R-:W1:Y:S01]  /*0600*/  LDC.64 R10, c[0x0][0x380] ;  /* 0x0000e000ff0a7b82 */ /* 0x000e620000000a00 */
[----:B------:R-:W2:Y:S07]  /*0610*/  LDCU.128 UR12, c[0x0][0x3b0] ;  /* 0x00007600ff0c77ac */ /* 0x000eae0008000c00 */
[----:B------:R-:W3:Y:S08]  /*0620*/  LDC.64 R12, c[0x0][0x388] ;  /* 0x0000e200ff0c7b82 */ /* 0x000ef00000000a00 */
[----:B------:R-:W4:Y:S01]  /*0630*/  LDC.64 R14, c[0x0][0x390] ;  /* 0x0000e400ff0e7b82 */ /* 0x000f220000000a00 */
[----:B0-----:R-:W-:-:S02]  /*0640*/  UIMAD.WIDE.U32 UR6, UR16, 0x4, UR6 ;  /* 0x00000004100678a5 */ /* 0x001fc4000f8e0006 */
[----:B------:R-:W-:Y:S02]  /*0650*/  UIMAD.WIDE.U32 UR4, UR16, 0x4, UR4 ;  /* 0x00000004100478a5 */ /* 0x000fe4000f8e0004 */
[----:B--2---:R-:W-:Y:S02]  /*0660*/  UIMAD.WIDE.U32 UR8, UR16, 0x4, UR12 ;  /* 0x00000004100878a5 */ /* 0x004fe4000f8e000c */
[----:B------:R-:W-:Y:S01]  /*0670*/  UIMAD.WIDE.U32 UR12, UR16, 0x4, UR14 ;  /* 0x00000004100c78a5 */ /* 0x000fe2000f8e000e */
[----:B------:R-:W-:Y:S01]  /*0680*/  IMAD.U32 R8, RZ, RZ, UR6 ;  /* 0x00000006ff087e24 */ /* 0x000fe2000f8e00ff */
[----:B------:R-:W-:Y:S01]  /*0690*/  MOV R9, UR7 ;  /* 0x0000000700097c02 */ /* 0x000fe20008000f00 */
[----:B------:R-:W-:Y:S01]  /*06a0*/  IMAD.U32 R6, RZ, RZ, UR4 ;  /* 0x00000004ff067e24 */ /* 0x000fe2000f8e00ff */
[----:B------:R-:W-:Y:S01]  /*06b0*/  MOV R7, UR5 ;  /* 0x0000000500077c02 */ /* 0x000fe20008000f00 */
[----:B------:R-:W-:Y:S01]  /*06c0*/  IMAD.U32 R16, RZ, RZ, UR8 ;  /* 0x00000008ff107e24 */ /* 0x000fe2000f8e00ff */
[----:B------:R-:W-:Y:S01]  /*06d0*/  MOV R17, UR9 ;  /* 0x0000000900117c02 */ /* 0x000fe20008000f00 */
[----:B------:R-:W-:Y:S01]  /*06e0*/  IMAD.U32 R18, RZ, RZ, UR12 ;  /* 0x0000000cff127e24 */ /* 0x000fe2000f8e00ff */
[----:B------:R-:W-:Y:S01]  /*06f0*/  MOV R19, UR13 ;  /* 0x0000000d00137c02 */ /* 0x000fe20008000f00 */
[----:B------:R-:W2:Y:S01]  /*0700*/  LDG.E.CONSTANT R8, desc[UR24][R8.64] ;  /* 0x0000001808087981 */ /* 0x000ea2000c1e9900 */
[----:B------:R-:W0:Y:S03]  /*0710*/  LDCU UR4, c[0x0][0x3c0] ;  /* 0x00007800ff0477ac */ /* 0x000e260008000800 */
[----:B------:R2:W5:Y:S04]  /*0720*/  LDG.E.CONSTANT R6, desc[UR24][R6.64] ;  /* 0x0000001806067981 */ /* 0x000568000c1e9900 */
[----:B------:R-:W3:Y:S04]  /*0730*/  LDG.E.CONSTANT R16, desc[UR24][R16.64] ;  /* 0x0000001810107981 */ /* 0x000ee8000c1e9900 */
[----:B------:R-:W4:Y:S01]  /*0740*/  LDG.E.CONSTANT R18, desc[UR24][R18.64] ;  /* 0x0000001812127981 */ /* 0x000f22000c1e9900 */
[----:B------:R-:W-:Y:S01]  /*0750*/  IMAD.MOV.U32 R21, RZ, RZ, RZ ;  /* 0x000000ffff157224 */ /* 0x000fe200078e00ff */
[----:B0-----:R-:W-:-:S04]  /*0760*/  UISETP.LT.U32.AND UP0, UPT, UR27, UR4, UPT ;  /* 0x000000041b00728c */ /* 0x001fc8000bf01070 */
[----:B------:R-:W-:Y:S01]  /*0770*/  USEL UR4, UR27, UR4, UP0 ;  /* 0x000000041b047287 */ /* 0x000fe20008000000 */
[----:B--2---:R-:W-:Y:S01]  /*0780*/  FMUL R7, R8, R8 ;  /* 0x0000000808077220 */ /* 0x004fe20000400000 */
[----:B-----5:R-:W-:Y:S01]  /*0790*/  FMUL R6, R6, R6 ;  /* 0x0000000606067220 */ /* 0x020fe20000400000 */
[----:B---3--:R-:W-:Y:S01]  /*07a0*/  FMUL R8, R16, R16 ;  /* 0x0000001010087220 */ /* 0x008fe20000400000 */
[----:B-1--4-:R-:W-:-:S08]  /*07b0*/  FMUL R9, R18, R18 ;  /* 0x0000001212097220 */ /* 0x012fd00000400000 */
.L_x_53:
[----:B------:R-:W-:-:S06]  /*07c0*/  IMAD.WIDE.U32 R16, R21, 0x4, R14 ;  /* 0x0000000415107825 */ /* 0x000fcc00078e000e */
[----:B------:R-:W2:Y:S02]  /*07d0*/  LDG.E.CONSTANT R16, desc[UR24][R16.64] ;  /* 0x0000001810107981 */ /* 0x000ea4000c1e9900 */
[----:B--2---:R-:W-:-:S13]  /*07e0*/  FSETP.NE.AND P0, PT, |R16|, +INF , PT ;  /* 0x7f8000001000780b */ /* 0x004fda0003f05200 */
[----:B------:R-:W-:Y:S05]  /*07f0*/  @!P0 EXIT ;  /* 0x000000000000894d */ /* 0x000fea0003800000 */
        /* <DEDUP_REMOVED lines=8> */
[----:B------:R-:W-:-:S04]  /*0880*/  IADD3 R21, PT, PT, R21, 0x1, RZ ;  /* 0x0000000115157810 */ /* 0x000fc80007ffe0ff */
[----:B------:R-:W-:-:S13]  /*0890*/  ISETP.NE.AND P0, PT, R21, UR4, PT ;  /* 0x0000000415007c0c */ /* 0x000fda000bf05270 */
[----:B------:R-:W-:Y:S05]  /*08a0*/  @P0 BRA `(.L_x_53) ;  /* 0xfffffffc00c40947 */ /* 0x000fea000383ffff */
[----:B------:R-:W0:Y:S01]  /*08b0*/  S2UR UR5, SR_CgaCtaId ;  /* 0x00000000000579c3 */ /* 0x000e220000008800 */
[----:B------:R-:W-:Y:S01]  /*08c0*/  UMOV UR4, 0x400 ;  /* 0x0000040000047882 */ /* 0x000fe20000000000 */
[----:B------:R-:W-:Y:S01]  /*08d0*/  UIADD3 UR15, UP0, UPT, -UR27, UR10, URZ ;  /* 0x0000000a1b0f7290 */ /* 0x000fe2000ff1e1ff */
[----:B------:R-:W-:Y:S02]  /*08e0*/  CS2R R10, SRZ ;  /* 0x00000000000a7805 */ /* 0x000fe4000001ff00 */
[----:B------:R-:W-:Y:S02]  /*08f0*/  CS2R R12, SRZ ;  /* 0x00000000000c7805 */ /* 0x000fe4000001ff00 */
[----:B------:R-:W-:Y:S02]  /*0900*/  CS2R R16, SRZ ;  /* 0x0000000000107805 */ /* 0x000fe4000001ff00 */
[----:B------:R-:W-:Y:S01]  /*0910*/  CS2R R18, SRZ ;  /* 0x0000000000127805 */ /* 0x000fe2000001ff00 */
[----:B------:R-:W-:Y:S01]  /*0920*/  IMAD.MOV.U32 R20, RZ, RZ, RZ ;  /* 0x000000ffff147224 */ /* 0x000fe200078e00ff */
[----:B------:R-:W-:Y:S01]  /*0930*/  UIADD3.X UR17, UPT, UPT, URZ, ~UR17, URZ, UP0, !UPT ;  /* 0x80000011ff117290 */ /* 0x000fe200087fe4ff */
[----:B------:R-:W-:Y:S01]  /*0940*/  UMOV UR6, URZ ;  /* 0x000000ff00067c82 */ /* 0x000fe20008000000 */
[----:B0-----:R-:W-:-:S03]  /*0950*/  ULEA UR4, UR5, UR4, 0x18 ;  /* 0x0000000405047291 */ /* 0x001fc6000f8ec0ff */
[----:B------:R-:W-:Y:S01]  /*0960*/  UMOV UR5, URZ ;  /* 0x000000ff00057c82 */ /* 0x000fe20008000000 */
[----:B------:R-:W-:-:S03]  /*0970*/  ULEA UR12, UR27, UR4, 0x2 ;  /* 0x000000041b0c7291 */ /* 0x000fc6000f8e10ff */
[----:B------:R-:W-:Y:S01]  /*0980*/  UMOV UR4, URZ ;  /* 0x000000ff00047c82 */ /* 0x000fe20008000000 */
[----:B------:R-:W-:-:S04]  /*0990*/  ULEA UR28, UR27, UR12, 0x2 ;  /* 0x0000000c1b1c7291 */ /* 0x000fc8000f8e10ff */
[----:B------:R-:W-:-:S04]  /*09a0*/  ULEA UR13, UR27, UR28, 0x2 ;  /* 0x0000001c1b0d7291 */ /* 0x000fc8000f8e10ff */
[----:B------:R-:W-:-:S12]  /*09b0*/  ULEA UR14, UR27, UR13, 0x2 ;  /* 0x0000000d1b0e7291 */ /* 0x000fd8000f8e10ff */
.L_x_61:
[----:B0-----:R-:W0:Y:S01]  /*09c0*/  LDCU.128 UR20, c[0x0][0x380] ;  /* 0x00007000ff1477ac */ /* 0x001e220008000c00 */
[----:B------:R-:W-:Y:S01]  /*09d0*/  IADD3 R15, P0, PT, R10, UR15, RZ ;  /* 0x0000000f0a0f7c10 */ /* 0x000fe2000ff1e0ff */
[----:B------:R-:W1:Y:S03]  /*09e0*/  LDCU.64 UR8, c[0x0][0x390] ;  /* 0x00007200ff0877ac */ /* 0x000e660008000a00 */
[----:B------:R-:W-:Y:S01]  /*09f0*/  IADD3.X R22, PT, PT, RZ, UR17, RZ, P0, !PT ;  /* 0x00000011ff167c10 */ /* 0x000fe200087fe4ff */
[----:B------:R-:W-:-:S03]  /*0a00*/  IMAD.SHL.U32 R14, R15, 0x4, RZ ;  /* 0x000000040f0e7824 */ /* 0x000fc600078e00ff */
[----:B------:R-:W-:Y:S02]  /*0a10*/  SHF.L.U64.HI R15, R15, 0x2, R22 ;  /* 0x000000020f0f7819 */ /* 0x000fe40000010216 */
[C---:B0-----:R-:W-:Y:S02]  /*0a20*/  IADD3 R24, P1, PT, R14.reuse, UR22, RZ ;  /* 0x000000160e187c10 */ /* 0x041fe4000ff3e0ff */
[C---:B------:R-:W-:Y:S02]  /*0a30*/  IADD3 R22, P0, PT, R14.reuse, UR20, RZ ;  /* 0x000000140e167c10 */ /* 0x040fe4000ff1e0ff */
[C---:B------:R-:W-:Y:S02]  /*0a40*/  IADD3.X R25, PT, PT, R15.reuse, UR23, RZ, P1, !PT ;  /* 0x000000170f197c10 */ /* 0x040fe40008ffe4ff */
[----:B-1----:R-:W-:Y:S01]  /*0a50*/  IADD3 R14, P1, PT, R14, UR8, RZ ;  /* 0x000000080e0e7c10 */ /* 0x002fe2000ff3e0ff */
[----:B------:R-:W0:Y:S01]  /*0a60*/  LDCU UR8, c[0x0][0x3c8] ;  /* 0x00007900ff0877ac */ /* 0x000e220008000800 */
[C---:B------:R-:W-:Y:S01]  /*0a70*/  IADD3.X R23, PT, PT, R15.reuse, UR21, RZ, P0, !PT ;  /* 0x000000150f177c10 */ /* 0x040fe200087fe4ff */
[----:B------:R1:W2:Y:S01]  /*0a80*/  LDG.E.CONSTANT R21, desc[UR24][R24.64] ;  /* 0x0000001818157981 */ /* 0x0002a2000c1e9900 */
[----:B------:R-:W-:-:S03]  /*0a90*/  IADD3.X R15, PT, PT, R15, UR9, RZ, P1, !PT ;  /* 0x000000090f0f7c10 */ /* 0x000fc60008ffe4ff */
[----:B------:R0:W3:Y:S04]  /*0aa0*/  LDG.E.CONSTANT R22, desc[UR24][R22.64] ;  /* 0x0000001816167981 */ /* 0x0000e8000c1e9900 */
[----:B------:R4:W5:Y:S01]  /*0ab0*/  LDG.E.CONSTANT R26, desc[UR24][R14.64] ;  /* 0x000000180e1a7981 */ /* 0x000962000c1e9900 */
[----:B------:R-:W2:Y:S01]  /*0ac0*/  S2UR UR9, SR_CgaCtaId ;  /* 0x00000000000979c3 */ /* 0x000ea20000008800 */
[C---:B-1----:R-:W-:Y:S01]  /*0ad0*/  LEA R25, R10.reuse, UR28, 0x2 ;  /* 0x0000001c0a197c11 */ /* 0x042fe2000f8e10ff */
[----:B0-----:R-:W-:-:S05]  /*0ae0*/  VIADD R23, R10, UR8 ;  /* 0x000000080a177c36 */ /* 0x001fca0008000000 */
[----:B------:R-:W-:Y:S02]  /*0af0*/  ISETP.NE.AND P1, PT, R23, RZ, PT ;  /* 0x000000ff1700720c */ /* 0x000fe40003f25270 */
[----:B--2---:R-:W-:-:S04]  /*0b00*/  FSETP.NE.AND P0, PT, |R21|, +INF , PT ;  /* 0x7f8000001500780b */ /* 0x004fc80003f05200 */
[----:B---3--:R-:W-:-:S07]  /*0b10*/  FSETP.NE.AND P0, PT, |R22|, +INF , P0 ;  /* 0x7f8000001600780b */ /* 0x008fce0000705200 */
[----:B----4-:R-:W-:Y:S01]  /*0b20*/  @!P1 FADD R14, R22, -R21 ;  /* 0x80000015160e9221 */ /* 0x010fe20000000000 */
[----:B-----5:R-:W-:-:S13]  /*0b30*/  FSETP.NE.AND P0, PT, |R26|, +INF , P0 ;  /* 0x7f8000001a00780b */ /* 0x020fda0000705200 */
[----:B------:R-:W-:Y:S01]  /*0b40*/  VOTEU.ANY UP0, P0 ;  /* 0x0000000000ff7886 */ /* 0x000fe20000000100 */
[----:B------:R-:W-:-:S06]  /*0b50*/  USEL UR7, URZ, 0x1, !UP0 ;  /* 0x00000001ff077887 */ /* 0x000fcc000c000000 */
[----:B------:R-:W-:-:S05]  /*0b60*/  MOV R27, UR7 ;  /* 0x00000007001b7c02 */ /* 0x000fca0008000f00 */
[----:B------:R0:W-:Y:S04]  /*0b70*/  STS.U8 [R10+UR14], R27 ;  /* 0x0000001b0a007988 */ /* 0x0001e8000800000e */
[----:B------:R0:W-:Y:S01]  /*0b80*/  STS [R25], R26 ;  /* 0x0000001a19007388 */ /* 0x0001e20000000800 */
[----:B------:R-:W-:Y:S05]  /*0b90*/  BRA.U !UP0, `(.L_x_54) ;  /* 0x00000001084c7547 */ /* 0x000fea000b800000 */
[C---:B------:R-:W-:Y:S01]  /*0ba0*/  FSETP.GE.AND P0, PT, |R19|.reuse, |R26|, PT ;  /* 0x4000001a1300720b */ /* 0x040fe20003f06200 */
[----:B------:R-:W-:-:S04]  /*0bb0*/  FADD R24, R19, R26 ;  /* 0x0000001a13187221 */ /* 0x000fc80000000000 */
[--C-:B------:R-:W-:Y:S01]  /*0bc0*/  FADD R28, R26, -R24.reuse ;  /* 0x800000181a1c7221 */ /* 0x100fe20000000000 */
[----:B------:R-:W-:-:S03]  /*0bd0*/  FADD R15, R19, -R24 ;  /* 0x80000018130f7221 */ /* 0x000fc60000000000 */
[----:B0-----:R-:W-:Y:S01]  /*0be0*/  FADD R25, R19, R28 ;  /* 0x0000001c13197221 */ /* 0x001fe20000000000 */
[----:B------:R-:W-:-:S03]  /*0bf0*/  FMUL R28, R26, R26 ;  /* 0x0000001a1a1c7220 */ /* 0x000fc60000400000 */
[----:B------:R-:W-:Y:S01]  /*0c00*/  @P0 FADD R25, R26, R15 ;  /* 0x0000000f1a190221 */ /* 0x000fe20000000000 */
[----:B------:R-:W-:Y:S02]  /*0c10*/  I2FP.F32.U32 R15, R10 ;  /* 0x0000000a000f7245 */ /* 0x000fe40000201000 */
[C---:B------:R-:W-:Y:S01]  /*0c20*/  FSETP.GE.AND P0, PT, |R17|.reuse, R28, PT ;  /* 0x0000001c1100720b */ /* 0x040fe20003f06200 */
[----:B------:R-:W-:Y:S02]  /*0c30*/  FADD R20, R20, R25 ;  /* 0x0000001914147221 */ /* 0x000fe40000000000 */
        /* <DEDUP_REMOVED lines=9> */
.L_x_54:
[----:B------:R-:W-:Y:S01]  /*0cd0*/  @!P1 FADD R24, |R14|, -RZ ;  /* 0x800000ff0e189221 */ /* 0x000fe20000000200 */
[----:B------:R-:W-:Y:S06]  /*0ce0*/  @!P1 BRA `(.L_x_55) ;  /* 0x00000000001c9947 */ /* 0x000fec0003800000 */
[----:B------:R-:W1:Y:S02]  /*0cf0*/  LDC.64 R14, c[0x0][0x390] ;  /* 0x0000e400ff0e7b82 */ /* 0x000e640000000a00 */
[----:B-1----:R-:W-:-:S06]  /*0d00*/  IMAD.WIDE R14, R23, 0x4, R14 ;  /* 0x00000004170e7825 */ /* 0x002fcc00078e020e */
[----:B------:R-:W2:Y:S01]  /*0d10*/  LDG.E.CONSTANT R14, desc[UR24][R14.64+-0x4] ;  /* 0xfffffc180e0e7981 */ /* 0x000ea2000c1e9900 */
[C---:B0-----:R-:W-:Y:S01]  /*0d20*/  FADD R26, R22.reuse, -R21 ;  /* 0x80000015161a7221 */ /* 0x041fe20000000000 */
[--C-:B--2---:R-:W-:Y:S01]  /*0d30*/  FADD R24, R22, -R14.reuse ;  /* 0x8000000e16187221 */ /* 0x104fe20000000000 */
[----:B------:R-:W-:-:S05]  /*0d40*/  FADD R25, R21, -R14 ;  /* 0x8000000e15197221 */ /* 0x000fca0000000000 */
[----:B------:R-:W-:-:S07]  /*0d50*/  FMNMX3 R24, |R26|, |R24|, |R25|, !PT ;  /* 0x400000181a187276 */ /* 0x000fce0007800619 */
.L_x_55:
[----:B------:R-:W-:Y:S01]  /*0d60*/  FSETP.NE.AND P0, PT, |R24|, +INF , PT ;  /* 0x7f8000001800780b */ /* 0x000fe20003f05200 */
[C---:B0-----:R-:W-:Y:S01]  /*0d70*/  VIADD R27, R10.reuse, UR14 ;  /* 0x0000000e0a1b7c36 */ /* 0x041fe20008000000 */
[----:B------:R-:W-:Y:S01]  /*0d80*/  LEA R25, R10, UR13, 0x2 ;  /* 0x0000000d0a197c11 */ /* 0x000fe2000f8e10ff */
[----:B------:R-:W-:Y:S01]  /*0d90*/  ULOP3.LUT UR7, UR7, 0x1, URZ, 0x3c, !UPT ;  /* 0x0000000107077892 */ /* 0x000fe2000f8e3cff */
[----:B------:R-:W-:Y:S01]  /*0da0*/  SEL R14, RZ, 0x1, !P0 ;  /* 0x00000001ff0e7807 */ /* 0x000fe20004000000 */
[----:B------:R-:W-:Y:S02]  /*0db0*/  UMOV UR8, 0x400 ;  /* 0x0000040000087882 */ /* 0x000fe40000000000 */
[----:B------:R-:W-:Y:S01]  /*0dc0*/  ULEA UR9, UR9, UR8, 0x18 ;  /* 0x0000000809097291 */ /* 0x000fe2000f8ec0ff */
[----:B------:R-:W-:Y:S01]  /*0dd0*/  LOP3.LUT R15, R14, 0x1, RZ, 0x3c, !PT ;  /* 0x000000010e0f7812 */ /* 0x000fe200078e3cff */
[----:B------:R0:W-:Y:S01]  /*0de0*/  STS.U8 [R27+UR27], R14 ;  /* 0x0000000e1b007988 */ /* 0x0001e2000800001b */
[----:B------:R-:W-:-:S03]  /*0df0*/  UIADD3 UR4, UPT, UPT, UR7, UR4, URZ ;  /* 0x0000000407047290 */ /* 0x000fc6000fffe0ff */
[----:B------:R0:W-:Y:S01]  /*0e00*/  STS [R25], R24 ;  /* 0x0000001819007388 */ /* 0x0001e20000000800 */
[----:B------:R-:W-:Y:S08]  /*0e10*/  @!P0 BRA `(.L_x_56) ;  /* 0x0000000000208947 */ /* 0x000ff00003800000 */
[C---:B------:R-:W-:Y:S01]  /*0e20*/  FSETP.GE.AND P0, PT, |R13|.reuse, |R24|, PT ;  /* 0x400000180d00720b */ /* 0x040fe20003f06200 */
[----:B0-----:R-:W-:-:S04]  /*0e30*/  FADD R14, R13, R24 ;  /* 0x000000180d0e7221 */ /* 0x001fc80000000000 */
[----:B------:R-:W-:-:S04]  /*0e40*/  FADD R26, -R14, R24 ;  /* 0x000000180e1a7221 */ /* 0x000fc80000000100 */
[C---:B------:R-:W-:Y:S01]  /*0e50*/  FADD R25, R13.reuse, R26 ;  /* 0x0000001a0d197221 */ /* 0x040fe20000000000 */
[----:B------:R-:W-:-:S04]  /*0e60*/  FADD R13, R13, -R14 ;  /* 0x8000000e0d0d7221 */ /* 0x000fc80000000000 */
[----:B------:R-:W-:Y:S01]  /*0e70*/  @P0 FADD R25, R13, R24 ;  /* 0x000000180d190221 */ /* 0x000fe20000000000 */
[----:B------:R-:W-:-:S03]  /*0e80*/  MOV R13, R14 ;  /* 0x0000000e000d7202 */ /* 0x000fc60000000f00 */
[----:B------:R-:W-:-:S07]  /*0e90*/  FADD R16, R16, R25 ;  /* 0x0000001910107221 */ /* 0x000fce0000000000 */
.L_x_56:
[----:B------:R-:W-:-:S07]  /*0ea0*/  IADD3 R12, PT, PT, R15, R12, RZ ;  /* 0x0000000c0f0c7210 */ /* 0x000fce0007ffe0ff */
.L_x_58:
[----:B------:R-:W-:Y:S02]  /*0eb0*/  UISETP.NE.AND UP0, UPT, UR5, URZ, UPT ;  /* 0x000000ff0500728c */ /* 0x000fe4000bf05270 */
[----:B------:R-:W-:-:S07]  /*0ec0*/  UMOV UR8, UR5 ;  /* 0x0000000500087c82 */ /* 0x000fce0008000000 */
[----:B------:R-:W-:Y:S05]  /*0ed0*/  BRA.U !UP0, `(.L_x_57) ;  /* 0x00000001082c7547 */ /* 0x000fea000b800000 */
[----:B------:R-:W-:Y:S01]  /*0ee0*/  UISETP.GT.AND UP0, UPT, UR5, URZ, UPT ;  /* 0x000000ff0500728c */ /* 0x000fe2000bf04270 */
[----:B0-----:R-:W0:Y:S03]  /*0ef0*/  LDC.64 R14, c[0x0][0x380] ;  /* 0x0000e000ff0e7b82 */ /* 0x001e260000000a00 */
[----:B------:R-:W-:-:S04]  /*0f00*/  USEL UR7, UR27, URZ, !UP0 ;  /* 0x000000ff1b077287 */ /* 0x000fc8000c000000 */
[----:B------:R-:W-:-:S04]  /*0f10*/  UIADD3 UR7, UPT, UPT, UR7, UR5, URZ ;  /* 0x0000000507077290 */ /* 0x000fc8000fffe0ff */
[----:B------:R-:W-:-:S09]  /*0f20*/  ULEA UR7, UR7, UR9, 0x2 ;  /* 0x0000000907077291 */ /* 0x000fd2000f8e10ff */
[----:B------:R-:W0:Y:S02]  /*0f30*/  LDS R25, [UR7+-0x4] ;  /* 0xfffffc07ff197984 */ /* 0x000e240008000800 */
[----:B0-----:R-:W-:-:S06]  /*0f40*/  IMAD.WIDE R14, R25, 0x4, R14 ;  /* 0x00000004190e7825 */ /* 0x001fcc00078e020e */
[----:B------:R-:W2:Y:S01]  /*0f50*/  LDG.E.CONSTANT R15, desc[UR24][R14.64] ;  /* 0x000000180e0f7981 */ /* 0x000ea2000c1e9900 */
[----:B------:R-:W-:Y:S01]  /*0f60*/  UIADD3 UR5, UPT, UPT, UR5, -0x1, URZ ;  /* 0xffffffff05057890 */ /* 0x000fe2000fffe0ff */
[----:B--2---:R-:W-:-:S13]  /*0f70*/  FSETP.GTU.AND P0, PT, R15, R22, PT ;  /* 0x000000160f00720b */ /* 0x004fda0003f0c000 */
[----:B------:R-:W-:Y:S05]  /*0f80*/  @!P0 BRA `(.L_x_58) ;  /* 0xfffffffc00c88947 */ /* 0x000fea000383ffff */
.L_x_57:
[----:B------:R-:W1:Y:S01]  /*0f90*/  S2UR UR7, SR_CgaCtaId ;  /* 0x00000000000779c3 */ /* 0x000e620000008800 */
[----:B------:R-:W-:Y:S02]  /*0fa0*/  UMOV UR5, 0x400 ;  /* 0x0000040000057882 */ /* 0x000fe40000000000 */
[----:B-1----:R-:W-:-:S04]  /*0fb0*/  ULEA UR5, UR7, UR5, 0x18 ;  /* 0x0000000507057291 */ /* 0x002fc8000f8ec0ff */
[----:B------:R-:W-:-:S09]  /*0fc0*/  ULEA UR5, UR8, UR5, 0x2 ;  /* 0x0000000508057291 */ /* 0x000fd2000f8e10ff */
[----:B------:R1:W-:Y:S01]  /*0fd0*/  STS [UR5], R23 ;  /* 0x00000017ff007988 */ /* 0x0003e20008000805 */
[----:B------:R-:W-:-:S04]  /*0fe0*/  UIADD3 UR5, UPT, UPT, UR8, 0x1, URZ ;  /* 0x0000000108057890 */ /* 0x000fc8000fffe0ff */
[----:B------:R-:W-:-:S04]  /*0ff0*/  UISETP.NE.AND UP0, UPT, UR5, UR27, UPT ;  /* 0x0000001b0500728c */ /* 0x000fc8000bf05270 */
[----:B-1----:R-:W-:-:S12]  /*1000*/  USEL UR5, UR5, URZ, UP0 ;  /* 0x000000ff05057287 */ /* 0x002fd80008000000 */
.L_x_60:
        /* <DEDUP_REMOVED lines=12> */
[----:B--2---:R-:W-:-:S13]  /*10d0*/  FSETP.GE.AND P0, PT, R14, R21, PT ;  /* 0x000000150e00720b */ /* 0x004fda0003f06000 */
[----:B------:R-:W-:Y:S05]  /*10e0*/  @P0 BRA `(.L_x_60) ;  /* 0xfffffffc00c80947 */ /* 0x000fea000383ffff */
.L_x_59:
[----:B------:R-:W-:Y:S01]  /*10f0*/  ULEA UR6, UR8, UR12, 0x2 ;  /* 0x0000000c08067291 */ /* 0x000fe2000f8e10ff */
[----:B------:R-:W-:-:S05]  /*1100*/  VIADD R10, R10, 0x1 ;  /* 0x000000010a0a7836 */ /* 0x000fca0000000000 */
[----:B------:R-:W-:-:S03]  /*1110*/  ISETP.NE.AND P0, PT, R10, UR27, PT ;  /* 0x0000001b0a007c0c */ /* 0x000fc6000bf05270 */
[----:B------:R1:W-:Y:S01]  /*1120*/  STS [UR6], R23 ;  /* 0x00000017ff007988 */ /* 0x0003e20008000806 */
[----:B------:R-:W-:-:S04]  /*1130*/  UIADD3 UR6, UPT, UPT, UR8, 0x1, URZ ;  /* 0x0000000108067890 */ /* 0x000fc8000fffe0ff */
[----:B------:R-:W-:-:S04]  /*1140*/  UISETP.NE.AND UP0, UPT, UR6, UR27, UPT ;  /* 0x0000001b0600728c */ /* 0x000fc8000bf05270 */
[----:B------:R-:W-:Y:S01]  /*1150*/  USEL UR6, UR6, URZ, UP0 ;  /* 0x000000ff06067287 */ /* 0x000fe20008000000 */
[----:B-1----:R-:W-:Y:S11]  /*1160*/  @P0 BRA `(.L_x_61) ;  /* 0xfffffff800140947 */ /* 0x002ff6000383ffff */
[----:B------:R-:W1:Y:S01]  /*1170*/  LDCU UR7, c[0x0][0x3c0] ;  /* 0x00007800ff0777ac */ /* 0x000e620008000800 */
[----:B------:R-:W-:Y:S01]  /*1180*/  LOP3.LUT P1, RZ, R12, UR4, RZ, 0xfc, !PT ;  /* 0x000000040cff7c12 */ /* 0x000fe2000f82fcff */
[----:B-1----:R-:W-:-:S06]  /*1190*/  UISETP.GE.AND UP0, UPT, UR10, UR7, UPT ;  /* 0x000000070a00728c */ /* 0x002fcc000bf06270 */
[----:B------:R-:W-:-:S06]  /*11a0*/  PLOP3.LUT P0, PT, PT, PT, UP0, 0x80, 0x8 ;  /* 0x000000000008781c */ /* 0x000fcc0003f0f008 */
[----:B------:R-:W-:Y:S07]  /*11b0*/  @P1 BRA `(.L_x_62) ;  /* 0x0000000000ec1947 */ /* 0x000fee0003800000 */
[----:B------:R-:W1:Y:S01]  /*11c0*/  S2UR UR8, SR_CgaCtaId ;  /* 0x00000000000879c3 */ /* 0x000e620000008800 */
[----:B------:R-:W-:Y:S01]  /*11d0*/  UMOV UR7, 0x400 ;  /* 0x0000040000077882 */ /* 0x000fe20000000000 */
[----:B0-----:R-:W0:Y:S06]  /*11e0*/  LDS R25, [UR12] ;  /* 0x0000000cff197984 */ /* 0x001e2c0008000800 */
[----:B------:R-:W0:Y:S08]  /*11f0*/  LDC.64 R14, c[0x0][0x388] ;  /* 0x0000e200ff0e7b82 */ /* 0x000e300000000a00 */
[----:B------:R-:W2:Y:S01]  /*1200*/  LDC.64 R22, c[0x0][0x380] ;  /* 0x0000e000ff167b82 */ /* 0x000ea20000000a00 */
[----:B------:R-:W-:Y:S01]  /*1210*/  FADD R10, R17, R18 ;  /* 0x00000012110a7221 */ /* 0x000fe20000000000 */
[----:B------:R-:W-:Y:S01]  /*1220*/  FADD R26, R13, R16 ;  /* 0x000000100d1a7221 */ /* 0x000fe20000000000 */
[----:B------:R-:W3:Y:S01]  /*1230*/  LDCU.128 UR16, c[0x0][0x3d0] ;  /* 0x00007a00ff1077ac */ /* 0x000ee20008000c00 */
[----:B-1----:R-:W-:-:S09]  /*1240*/  ULEA UR7, UR8, UR7, 0x18 ;  /* 0x0000000708077291 */ /* 0x002fd2000f8ec0ff */
[----:B------:R-:W2:Y:S01]  /*1250*/  LDS R21, [UR7] ;  /* 0x00000007ff157984 */ /* 0x000ea20008000800 */
[----:B0-----:R-:W-:-:S06]  /*1260*/  IMAD.WIDE R14, R25, 0x4, R14 ;  /* 0x00000004190e7825 */ /* 0x001fcc00078e020e */
[----:B------:R0:W4:Y:S01]  /*1270*/  LDG.E.CONSTANT R15, desc[UR24][R14.64] ;  /* 0x000000180e0f7981 */ /* 0x000122000c1e9900 */
[----:B--2---:R-:W-:-:S06]  /*1280*/  IMAD.WIDE R22, R21, 0x4, R22 ;  /* 0x0000000415167825 */ /* 0x004fcc00078e0216 */
[----:B------:R-:W4:Y:S01]  /*1290*/  LDG.E.CONSTANT R22, desc[UR24][R22.64] ;  /* 0x0000001816167981 */ /* 0x000f22000c1e9900 */
[----:B------:R-:W-:-:S04]  /*12a0*/  FADD R21, R19, R20 ;  /* 0x0000001413157221 */ /* 0x000fc80000000000 */
[----:B------:R-:W-:-:S04]  /*12b0*/  FMUL R24, R21, UR11 ;  /* 0x0000000b15187c20 */ /* 0x000fc80008400000 */
[----:B------:R-:W-:Y:S01]  /*12c0*/  FMUL R25, R24, R24 ;  /* 0x0000001818197220 */ /* 0x000fe20000400000 */
[----:B------:R-:W-:-:S03]  /*12d0*/  FMUL R26, R26, UR11 ;  /* 0x0000000b1a1a7c20 */ /* 0x000fc60008400000 */
[----:B------:R-:W-:Y:S01]  /*12e0*/  FFMA R25, R10, UR11, -R25 ;  /* 0x0000000b0a197c23 */ /* 0x000fe20008000819 */
[----:B------:R-:W-:-:S04]  /*12f0*/  FMUL R10, R26, R26 ;  /* 0x0000001a1a0a7220 */ /* 0x000fc80000400000 */
[----:B------:R-:W-:-:S05]  /*1300*/  FMNMX R25, RZ, R25, !PT ;  /* 0x00000019ff197209 */ /* 0x000fca0007800000 */
[----:B0-----:R-:W-:Y:S01]  /*1310*/  FMUL R14, R6, R25 ;  /* 0x00000019060e7220 */ /* 0x001fe20000400000 */
[----:B------:R-:W-:Y:S01]  /*1320*/  UIADD3 UR8, UP0, UPT, UR26, UR10, URZ ;  /* 0x0000000a1a087290 */ /* 0x000fe2000ff1e0ff */
[----:B------:R-:W-:-:S03]  /*1330*/  FSETP.NEU.AND P3, PT, R4, RZ, PT ;  /* 0x000000ff0400720b */ /* 0x000fc60003f6d000 */
[----:B------:R-:W-:Y:S02]  /*1340*/  USHF.L.U32 UR7, UR8, 0x2, URZ ;  /* 0x0000000208077899 */ /* 0x000fe400080006ff */
[----:B------:R-:W-:Y:S02]  /*1350*/  ULEA.HI.X.SX32 UR13, UR26, URZ, 0x1, UP0 ;  /* 0x000000ff1a0d7291 */ /* 0x000fe400080f0eff */
[----:B---3--:R-:W-:Y:S02]  /*1360*/  UIADD3 UR9, UP0, UPT, UR7, UR18, URZ ;  /* 0x0000001207097290 */ /* 0x008fe4000ff1e0ff */
[----:B------:R-:W-:Y:S02]  /*1370*/  USHF.L.U64.HI UR8, UR8, 0x2, UR13 ;  /* 0x0000000208087899 */ /* 0x000fe4000801020d */
[----:B------:R-:W-:Y:S02]  /*1380*/  UIADD3 UR7, UP1, UPT, UR7, UR16, URZ ;  /* 0x0000001007077290 */ /* 0x000fe4000ff3e0ff */
[----:B------:R-:W-:-:S02]  /*1390*/  UIADD3.X UR13, UPT, UPT, UR8, UR19, URZ, UP0, !UPT ;  /* 0x00000013080d7290 */ /* 0x000fc400087fe4ff */
[----:B------:R-:W-:Y:S01]  /*13a0*/  UIADD3.X UR8, UPT, UPT, UR8, UR17, URZ, UP1, !UPT ;  /* 0x0000001108087290 */ /* 0x000fe20008ffe4ff */
[----:B----4-:R-:W-:-:S04]  /*13b0*/  FADD R27, R22, R15 ;  /* 0x0000000f161b7221 */ /* 0x010fc80000000000 */
[----:B------:R-:W-:-:S04]  /*13c0*/  FFMA R27, R27, 0.5, R24 ;  /* 0x3f0000001b1b7823 */ /* 0x000fc80000000018 */
[----:B------:R-:W-:-:S04]  /*13d0*/  FMUL R27, R27, 0.5 ;  /* 0x3f0000001b1b7820 */ /* 0x000fc80000400000 */
[-C--:B------:R-:W-:Y:S01]  /*13e0*/  FFMA R21, R0, -R27.reuse, R21 ;  /* 0x8000001b00157223 */ /* 0x080fe20000000015 */
[-C--:B------:R-:W-:Y:S01]  /*13f0*/  FMUL R15, R9, R10.reuse ;  /* 0x0000000a090f7220 */ /* 0x080fe20000400000 */
[C---:B------:R-:W-:Y:S02]  /*1400*/  FFMA R27, -R2.reuse, R27, R11 ;  /* 0x0000001b021b7223 */ /* 0x040fe4000000010b */
[----:B------:R-:W-:Y:S02]  /*1410*/  FMUL R23, R2, R21 ;  /* 0x0000001502177220 */ /* 0x000fe40000400000 */
[----:B------:R-:W-:Y:S02]  /*1420*/  FSETP.GT.AND P1, PT, R14, R15, PT ;  /* 0x0000000f0e00720b */ /* 0x000fe40003f24000 */
[----:B------:R-:W-:Y:S01]  /*1430*/  FFMA R0, R0, R27, -R23 ;  /* 0x0000001b00007223 */ /* 0x000fe20000000817 */
[----:B------:R-:W-:Y:S01]  /*1440*/  FMUL R15, R8, R10 ;  /* 0x0000000a080f7220 */ /* 0x000fe20000400000 */
[----:B------:R-:W-:-:S02]  /*1450*/  HFMA2 R22, -RZ, RZ, 2, 0 ;  /* 0x40000000ff167431 */ /* 0x000fc400000001ff */
[----:B------:R-:W-:Y:S02]  /*1460*/  FMUL R0, R0, R5 ;  /* 0x0000000500007220 */ /* 0x000fe40000400000 */
[----:B------:R-:W-:Y:S01]  /*1470*/  FSETP.GTU.AND P2, PT, R14, R15, PT ;  /* 0x0000000f0e00720b */ /* 0x000fe20003f4c000 */
[----:B------:R-:W-:Y:S02]  /*1480*/  FMUL R15, R7, R10 ;  /* 0x0000000a070f7220 */ /* 0x000fe40000400000 */
[----:B------:R-:W-:-:S03]  /*1490*/  FSEL R0, R0, RZ, P3 ;  /* 0x000000ff00007208 */ /* 0x000fc60001800000 */
[----:B------:R-:W-:Y:S02]  /*14a0*/  FSETP.GTU.AND P3, PT, R14, R15, PT ;  /* 0x0000000f0e00720b */ /* 0x000fe40003f6c000 */
[----:B------:R-:W-:Y:S01]  /*14b0*/  FSEL R10, R22, 1, !P2 ;  /* 0x3f800000160a7808 */ /* 0x000fe20005000000 */
[----:B------:R-:W-:-:S03]  /*14c0*/  FFMA R2, -R2, R0, R21 ;  /* 0x0000000002027223 */ /* 0x000fc60000000115 */
[----:B------:R-:W-:Y:S01]  /*14d0*/  FSEL R10, R10, 3, P3 ;  /* 0x404000000a0a7808 */ /* 0x000fe20001800000 */
[----:B------:R-:W-:Y:S01]  /*14e0*/  FMUL R2, R2, UR11 ;  /* 0x0000000b02027c20 */ /* 0x000fe20008400000 */
[----:B------:R-:W-:Y:S01]  /*14f0*/  MOV R22, UR9 ;  /* 0x0000000900167c02 */ /* 0x000fe20008000f00 */
[----:B------:R-:W-:Y:S01]  /*1500*/  IMAD.U32 R14, RZ, RZ, UR7 ;  /* 0x00000007ff0e7e24 */ /* 0x000fe2000f8e00ff */
[----:B------:R-:W-:Y:S01]  /*1510*/  MOV R23, UR13 ;  /* 0x0000000d00177c02 */ /* 0x000fe20008000f00 */
[----:B------:R-:W-:Y:S01]  /*1520*/  FFMA R3, R3, R0, R2 ;  /* 0x0000000003037223 */ /* 0x000fe20000000002 */
[----:B------:R-:W-:Y:S02]  /*1530*/  FSEL R21, R10, RZ, !P1 ;  /* 0x000000ff0a157208 */ /* 0x000fe40004800000 */
[----:B------:R-:W-:-:S03]  /*1540*/  MOV R15, UR8 ;  /* 0x00000008000f7c02 */ /* 0x000fc60008000f00 */
[----:B------:R1:W-:Y:S04]  /*1550*/  STG.E desc[UR24][R22.64+-0x4], R21 ;  /* 0xfffffc1516007986 */ /* 0x0003e8000c101918 */
[----:B------:R1:W-:Y:S02]  /*1560*/  STG.E desc[UR24][R14.64+-0x4], R3 ;  /* 0xfffffc030e007986 */ /* 0x0003e4000c101918 */
.L_x_62:
[----:B------:R-:W-:Y:S05]  /*1570*/  @P0 EXIT ;  /* 0x000000000000094d */ /* 0x000fea0003800000 */
[----:B------:R-:W-:Y:S01]  /*1580*/  UMOV UR7, URZ ;  /* 0x000000ff00077c82 */ /* 0x000fe20008000000 */
[----:B------:R-:W-:Y:S01]  /*1590*/  UMOV UR9, URZ ;  /* 0x000000ff00097c82 */ /* 0x000fe20008000000 */
[----:B------:R-:W-:-:S05]  /*15a0*/  UMOV UR8, URZ ;  /* 0x000000ff00087c82 */ /* 0x000fca0008000000 */
.L_x_76:
[----:B------:R-:W-:Y:S02]  /*15b0*/  UISETP.NE.AND UP0, UPT, UR9, UR5, UPT ;  /* 0x000000050900728c */ /* 0x000fe4000bf05270 */
[----:B------:R-:W-:Y:S01]  /*15c0*/  UIADD3 UR15, UPT, UPT, -UR27, UR10, URZ ;  /* 0x0000000a1b0f7290 */ /* 0x000fe2000fffe1ff */
[----:B------:R-:W-:-:S06]  /*15d0*/  UMOV UR13, UR5 ;  /* 0x00000005000d7c82 */ /* 0x000fcc0008000000 */
[----:B0-----:R-:W-:Y:S05]  /*15e0*/  BRA.U !UP0, `(.L_x_63) ;  /* 0x0000000108387547 */ /* 0x001fea000b800000 */
[----:B------:R-:W2:Y:S01]  /*15f0*/  S2UR UR14, SR_CgaCtaId ;  /* 0x00000000000e79c3 */ /* 0x000ea20000008800 */
[----:B------:R-:W-:Y:S02]  /*1600*/  UMOV UR13, 0x400 ;  /* 0x00000400000d7882 */ /* 0x000fe40000000000 */
[----:B--2---:R-:W-:-:S12]  /*1610*/  ULEA UR14, UR14, UR13, 0x18 ;  /* 0x0000000d0e0e7291 */ /* 0x004fd8000f8ec0ff */
.L_x_64:
[----:B------:R-:W-:-:S09]  /*1620*/  ULEA UR13, UR9, UR14, 0x2 ;  /* 0x0000000e090d7291 */ /* 0x000fd2000f8e10ff */
[----:B------:R-:W2:Y:S01]  /*1630*/  LDS R0, [UR13] ;  /* 0x0000000dff007984 */ /* 0x000ea20008000800 */
[----:B------:R-:W-:Y:S01]  /*1640*/  UMOV UR13, UR9 ;  /* 0x00000009000d7c82 */ /* 0x000fe20008000000 */
[----:B--2---:R-:W-:-:S13]  /*1650*/  ISETP.GT.AND P0, PT, R0, UR15, PT ;  /* 0x0000000f00007c0c */ /* 0x004fda000bf04270 */
[----:B------:R-:W-:Y:S05]  /*1660*/  @P0 BRA `(.L_x_63) ;  /* 0x0000000000180947 */ /* 0x000fea0003800000 */
[----:B------:R-:W-:-:S04]  /*1670*/  UIADD3 UR9, UPT, UPT, UR9, 0x1, URZ ;  /* 0x0000000109097890 */ /* 0x000fc8000fffe0ff */
[----:B------:R-:W-:-:S04]  /*1680*/  UISETP.NE.AND UP0, UPT, UR9, UR27, UPT ;  /* 0x0000001b0900728c */ /* 0x000fc8000bf05270 */
[----:B------:R-:W-:-:S04]  /*1690*/  USEL UR9, UR9, URZ, UP0 ;  /* 0x000000ff09097287 */ /* 0x000fc80008000000 */
[----:B------:R-:W-:-:S09]  /*16a0*/  UISETP.NE.AND UP0, UPT, UR9, UR5, UPT ;  /* 0x000000050900728c */ /* 0x000fd2000bf05270 */
[----:B------:R-:W-:Y:S05]  /*16b0*/  BRA.U UP0, `(.L_x_64) ;  /* 0xfffffffd00d87547 */ /* 0x000fea000b83ffff */
[----:B------:R-:W-:-:S05]  /*16c0*/  UMOV UR13, UR5 ;  /* 0x00000005000d7c82 */ /* 0x000fca0008000000 */
.L_x_63:
[----:B------:R-:W-:-:S09]  /*16d0*/  UISETP.NE.AND UP0, UPT, UR8, UR6, UPT ;  /* 0x000000060800728c */ /* 0x000fd2000bf05270 */
[----:B------:R-:W-:Y:S05]  /*16e0*/  BRA.U !UP0, `(.L_x_65) ;  /* 0x0000000108287547 */ /* 0x000fea000b800000 */
.L_x_66:
[----:B------:R-:W-:-:S09]  /*16f0*/  ULEA UR9, UR8, UR12, 0x2 ;  /* 0x0000000c08097291 */ /* 0x000fd2000f8e10ff */
[----:B------:R-:W2:Y:S02]  /*1700*/  LDS R0, [UR9] ;  /* 0x00000009ff007984 */ /* 0x000ea40008000800 */
        /* <DEDUP_REMOVED lines=8> */
.L_x_65:
[----:B------:R-:W2:Y:S01]  /*1790*/  LDCU.128 UR20, c[0x0][0x380] ;  /* 0x00007000ff1477ac */ /* 0x000ea20008000c00 */
[----:B------:R-:W3:Y:S01]  /*17a0*/  LDCU.64 UR18, c[0x0][0x390] ;  /* 0x00007200ff1277ac */ /* 0x000ee20008000a00 */
[----:B--2---:R-:W-:Y:S02]  /*17b0*/  UIMAD.WIDE.U32 UR16, UR10, 0x4, UR22 ;  /* 0x000000040a1078a5 */ /* 0x004fe4000f8e0016 */
[----:B------:R-:W-:-:S04]  /*17c0*/  UIMAD.WIDE.U32 UR14, UR10, 0x4, UR20 ;  /* 0x000000040a0e78a5 */ /* 0x000fc8000f8e0014 */
[----:B-1----:R-:W-:Y:S01]  /*17d0*/  IMAD.U32 R22, RZ, RZ, UR16 ;  /* 0x00000010ff167e24 */ /* 0x002fe2000f8e00ff */
[----:B------:R-:W-:Y:S01]  /*17e0*/  MOV R23, UR17 ;  /* 0x0000001100177c02 */ /* 0x000fe20008000f00 */
[----:B---3--:R-:W-:Y:S01]  /*17f0*/  UIMAD.WIDE.U32 UR16, UR10, 0x4, UR18 ;  /* 0x000000040a1078a5 */ /* 0x008fe2000f8e0012 */
[----:B0-----:R-:W-:Y:S01]  /*1800*/  MOV R14, UR14 ;  /* 0x0000000e000e7c02 */ /* 0x001fe20008000f00 */
[----:B------:R-:W-:Y:S01]  /*1810*/  IMAD.U32 R15, RZ, RZ, UR15 ;  /* 0x0000000fff0f7e24 */ /* 0x000fe2000f8e00ff */
[----:B------:R-:W-:Y:S01]  /*1820*/  UIADD3 UR14, UPT, UPT, UR10, -0x1, URZ ;  /* 0xffffffff0a0e7890 */ /* 0x000fe2000fffe0ff */
[----:B------:R-:W2:Y:S02]  /*1830*/  LDG.E.CONSTANT R22, desc[UR24][R22.64] ;  /* 0x0000001816167981 */ /* 0x000ea4000c1e9900 */
[----:B------:R-:W-:Y:S01]  /*1840*/  MOV R3, UR17 ;  /* 0x0000001100037c02 */ /* 0x000fe20008000f00 */
[----:B------:R-:W-:Y:S01]  /*1850*/  UIMAD.WIDE.U32 UR14, UR14, 0x4, UR18 ;  /* 0x000000040e0e78a5 */ /* 0x000fe2000f8e0012 */
[----:B------:R-:W-:Y:S01]  /*1860*/  MOV R2, UR16 ;  /* 0x0000001000027c02 */ /* 0x000fe20008000f00 */
[----:B------:R0:W3:Y:S04]  /*1870*/  LDG.E.CONSTANT R21, desc[UR24][R14.64] ;  /* 0x000000180e157981 */ /* 0x0000e8000c1e9900 */
[----:B------:R1:W4:Y:S01]  /*1880*/  LDG.E.CONSTANT R3, desc[UR24][R2.64] ;  /* 0x0000001802037981 */ /* 0x000322000c1e9900 */
[----:B------:R-:W-:Y:S01]  /*1890*/  IMAD.U32 R24, RZ, RZ, UR14 ;  /* 0x0000000eff187e24 */ /* 0x000fe2000f8e00ff */
[----:B------:R-:W-:-:S05]  /*18a0*/  MOV R25, UR15 ;  /* 0x0000000f00197c02 */ /* 0x000fca0008000f00 */
[----:B------:R-:W5:Y:S01]  /*18b0*/  LDG.E.CONSTANT R24, desc[UR24][R24.64] ;  /* 0x0000001818187981 */ /* 0x000f62000c1e9900 */
[----:B------:R-:W-:Y:S01]  /*18c0*/  ULEA UR14, UR27, UR28, 0x2 ;  /* 0x0000001c1b0e7291 */ /* 0x000fe2000f8e10ff */
[----:B------:R-:W-:Y:S01]  /*18d0*/  MOV R26, UR7 ;  /* 0x00000007001a7c02 */ /* 0x000fe20008000f00 */
[----:B------:R-:W-:Y:S02]  /*18e0*/  ULEA UR15, UR27, UR28, 0x2 ;  /* 0x0000001c1b0f7291 */ /* 0x000fe4000f8e10ff */
[----:B------:R-:W-:Y:S02]  /*18f0*/  ULEA UR9, UR27, UR14, 0x2 ;  /* 0x0000000e1b097291 */ /* 0x000fe4000f8e10ff */
[----:B------:R-:W-:Y:S02]  /*1900*/  ULEA UR14, UR7, UR14, 0x2 ;  /* 0x0000000e070e7291 */ /* 0x000fe4000f8e10ff */
[----:B------:R-:W-:Y:S02]  /*1910*/  UIADD3 UR17, UPT, UPT, UR9, UR7, URZ ;  /* 0x0000000709117290 */ /* 0x000fe4000fffe0ff */
[----:B------:R-:W-:-:S02]  /*1920*/  ULEA UR19, UR7, UR28, 0x2 ;  /* 0x0000001c07137291 */ /* 0x000fc4000f8e10ff */
[----:B------:R-:W-:Y:S01]  /*1930*/  ULEA UR18, UR27, UR15, 0x2 ;  /* 0x0000000f1b127291 */ /* 0x000fe2000f8e10ff */
[----:B------:R-:W1:Y:S01]  /*1940*/  LDS.U8 R26, [R26+UR9] ;  /* 0x000000091a1a7984 */ /* 0x000e620008000000 */
[----:B------:R-:W-:Y:S01]  /*1950*/  IMAD.U32 R0, RZ, RZ, UR17 ;  /* 0x00000011ff007e24 */ /* 0x000fe2000f8e00ff */
[----:B------:R-:W-:Y:S01]  /*1960*/  ULEA UR9, UR7, UR28, 0x2 ;  /* 0x0000001c07097291 */ /* 0x000fe2000f8e10ff */
[----:B------:R-:W-:Y:S01]  /*1970*/  IMAD.U32 R28, RZ, RZ, UR17 ;  /* 0x00000011ff1c7e24 */ /* 0x000fe2000f8e00ff */
[----:B------:R-:W-:Y:S01]  /*1980*/  ULEA UR15, UR7, UR15, 0x2 ;  /* 0x0000000f070f7291 */ /* 0x000fe2000f8e10ff */
[----:B0-----:R-:W-:Y:S01]  /*1990*/  LDS R14, [UR14] ;  /* 0x0000000eff0e7984 */ /* 0x001fe20008000800 */
[----:B------:R-:W-:Y:S02]  /*19a0*/  UIADD3 UR14, UPT, UPT, UR27, -0x1, URZ ;  /* 0xffffffff1b0e7890 */ /* 0x000fe4000fffe0ff */
[----:B------:R-:W-:Y:S01]  /*19b0*/  UISETP.NE.AND UP0, UPT, UR13, UR5, UPT ;  /* 0x000000050d00728c */ /* 0x000fe2000bf05270 */
[----:B------:R-:W0:Y:S04]  /*19c0*/  LDS.U8 R0, [R0+UR27] ;  /* 0x0000001b00007984 */ /* 0x000e280008000000 */
[----:B------:R-:W0:Y:S01]  /*19d0*/  LDS R10, [UR9] ;  /* 0x00000009ff0a7984 */ /* 0x000e220008000800 */
[----:B-1----:R-:W-:-:S13]  /*19e0*/  R2UR UR16, R26 ;  /* 0x000000001a1072ca */ /* 0x002fda00000e0000 */
[----:B------:R-:W-:-:S06]  /*19f0*/  UISETP.NE.AND UP2, UPT, UR16, URZ, UPT ;  /* 0x000000ff1000728c */ /* 0x000fcc000bf45270 */
[----:B------:R-:W-:Y:S02]  /*1a00*/  PLOP3.LUT P2, PT, PT, PT, UP2, 0x80, 0x8 ;  /* 0x000000000008781c */ /* 0x000fe40003f4f028 */
[----:B--2---:R-:W-:-:S04]  /*1a10*/  FSETP.NE.AND P0, PT, |R22|, +INF , PT ;  /* 0x7f8000001600780b */ /* 0x004fc80003f05200 */
[C---:B---3--:R-:W-:Y:S01]  /*1a20*/  FSETP.NE.AND P0, PT, |R21|.reuse, +INF , P0 ;  /* 0x7f8000001500780b */ /* 0x048fe20000705200 */
[----:B------:R-:W-:-:S03]  /*1a30*/  FADD R2, R21, -R22 ;  /* 0x8000001615027221 */ /* 0x000fc60000000000 */
[----:B----4-:R-:W-:Y:S01]  /*1a40*/  FSETP.NE.AND P0, PT, |R3|, +INF , P0 ;  /* 0x7f8000000300780b */ /* 0x010fe20000705200 */
[----:B------:R-:W-:Y:S01]  /*1a50*/  STS [UR19], R3 ;  /* 0x00000003ff007988 */ /* 0x000fe20008000813 */
[--C-:B-----5:R-:W-:Y:S01]  /*1a60*/  FADD R15, R21, -R24.reuse ;  /* 0x80000018150f7221 */ /* 0x120fe20000000000 */
[----:B------:R-:W-:-:S10]  /*1a70*/  FADD R24, R22, -R24 ;  /* 0x8000001816187221 */ /* 0x000fd40000000000 */
[----:B------:R-:W-:Y:S01]  /*1a80*/  VOTEU.ANY UP1, P0 ;  /* 0x0000000000ff7886 */ /* 0x000fe20000020100 */
[----:B------:R-:W-:Y:S01]  /*1a90*/  FMNMX3 R2, |R2|, |R15|, |R24|, !PT ;  /* 0x4000000f02027276 */ /* 0x000fe20007800618 */
[----:B------:R-:W-:Y:S01]  /*1aa0*/  USEL UR9, URZ, 0x1, !UP1 ;  /* 0x00000001ff097887 */ /* 0x000fe2000c800000 */
[----:B------:R-:W-:Y:S02]  /*1ab0*/  MOV R15, UR7 ;  /* 0x00000007000f7c02 */ /* 0x000fe40008000f00 */
[----:B------:R-:W-:Y:S02]  /*1ac0*/  FSETP.NE.AND P1, PT, R2, +INF , PT ;  /* 0x7f8000000200780b */ /* 0x000fe40003f25000 */
[----:B0-----:R-:W-:Y:S02]  /*1ad0*/  ISETP.NE.AND P0, PT, R0, RZ, PT ;  /* 0x000000ff0000720c */ /* 0x001fe40003f05270 */
[----:B------:R-:W-:Y:S01]  /*1ae0*/  MOV R26, UR9 ;  /* 0x00000009001a7c02 */ /* 0x000fe20008000f00 */
[----:B------:R-:W-:Y:S01]  /*1af0*/  ULOP3.LUT UR9, UR9, 0x1, URZ, 0x3c, !UPT ;  /* 0x0000000109097892 */ /* 0x000fe2000f8e3cff */
[----:B------:R-:W-:-:S02]  /*1b00*/  SEL R23, RZ, 0x1, !P1 ;  /* 0x00000001ff177807 */ /* 0x000fc40004800000 */
[----:B------:R-:W-:Y:S01]  /*1b10*/  IADD3 R0, PT, PT, R12, -0x1, RZ ;  /* 0xffffffff0c007810 */ /* 0x000fe20007ffe0ff */
[----:B------:R0:W-:Y:S01]  /*1b20*/  STS.U8 [R15+UR18], R26 ;  /* 0x0000001a0f007988 */ /* 0x0001e20008000012 */
[----:B------:R-:W-:Y:S01]  /*1b30*/  FSEL R24, R10, RZ, P2 ;  /* 0x000000ff0a187208 */ /* 0x000fe20001000000 */
[----:B------:R-:W-:Y:S02]  /*1b40*/  UIADD3 UR9, UPT, UPT, UR9, UR4, URZ ;  /* 0x0000000409097290 */ /* 0x000fe4000fffe0ff */
[----:B------:R1:W-:Y:S02]  /*1b50*/  STS [UR15], R2 ;  /* 0x00000002ff007988 */ /* 0x0003e4000800080f */
[----:B------:R-:W-:Y:S01]  /*1b60*/  @P0 IADD3 R0, PT, PT, R12, RZ, RZ ;  /* 0x000000ff0c000210 */ /* 0x000fe20007ffe0ff */
[----:B------:R-:W-:Y:S01]  /*1b70*/  UIADD3 UR4, UPT, UPT, UR9, -0x1, URZ ;  /* 0xffffffff09047890 */ /* 0x000fe2000fffe0ff */
[----:B------:R1:W-:Y:S01]  /*1b80*/  STS.U8 [R28+UR27], R23 ;  /* 0x000000171c007988 */ /* 0x0003e2000800001b */
[----:B------:R-:W-:Y:S01]  /*1b90*/  @UP2 UIADD3 UR4, UPT, UPT, UR9, URZ, URZ ;  /* 0x000000ff09042290 */ /* 0x000fe2000fffe0ff */
[----:B0-----:R-:W-:Y:S01]  /*1ba0*/  FADD R15, R20, R19 ;  /* 0x00000013140f7221 */ /* 0x001fe20000000000 */
[C---:B------:R-:W-:Y:S01]  /*1bb0*/  VIADD R12, R0.reuse, 0x1 ;  /* 0x00000001000c7836 */ /* 0x040fe20000000000 */
[----:B------:R-:W-:-:S02]  /*1bc0*/  @P1 IADD3 R12, PT, PT, R0, RZ, RZ ;  /* 0x000000ff000c1210 */ /* 0x000fc40007ffe0ff */
[----:B------:R-:W-:Y:S01]  /*1bd0*/  FADD R24, -R24, R15 ;  /* 0x0000000f18187221 */ /* 0x000fe20000000100 */
[----:B------:R-:W-:Y:S01]  /*1be0*/  MOV R0, R19 ;  /* 0x0000001300007202 */ /* 0x000fe20000000f00 */
[----:B------:R-:W-:Y:S06]  /*1bf0*/  BRA.U !UP2, `(.L_x_67) ;  /* 0x000000010a407547 */ /* 0x000fec000b800000 */
[-C--:B------:R-:W-:Y:S01]  /*1c00*/  FSETP.GE.AND P2, PT, |R19|, |R10|.reuse, PT ;  /* 0x4000000a1300720b */ /* 0x080fe20003f46200 */
[C---:B------:R-:W-:Y:S01]  /*1c10*/  FADD R0, -R10.reuse, R19 ;  /* 0x000000130a007221 */ /* 0x040fe20000000100 */
[----:B------:R-:W-:-:S03]  /*1c20*/  FMUL R26, R10, -R10 ;  /* 0x8000000a0a1a7220 */ /* 0x000fc60000400000 */
[----:B-1----:R-:W-:Y:S01]  /*1c30*/  FADD R28, -R10, -R0 ;  /* 0x800000000a1c7221 */ /* 0x002fe20000000100 */
[--C-:B------:R-:W-:Y:S01]  /*1c40*/  FADD R15, -R0, R19.reuse ;  /* 0x00000013000f7221 */ /* 0x100fe20000000100 */
[C---:B------:R-:W-:Y:S02]  /*1c50*/  FSETP.GE.AND P3, PT, |R17|.reuse, |R26|, PT ;  /* 0x4000001a1100720b */ /* 0x040fe40003f66200 */
[----:B------:R-:W-:Y:S01]  /*1c60*/  FADD R23, R28, R19 ;  /* 0x000000131c177221 */ /* 0x000fe20000000000 */
[----:B------:R-:W-:-:S03]  /*1c70*/  FADD R19, R17, R26 ;  /* 0x0000001a11137221 */ /* 0x000fc60000000000 */
[----:B------:R-:W-:Y:S01]  /*1c80*/  @P2 FADD R23, -R10, R15 ;  /* 0x0000000f0a172221 */ /* 0x000fe20000000100 */
[C-C-:B------:R-:W-:Y:S01]  /*1c90*/  FADD R10, R26.reuse, -R19.reuse ;  /* 0x800000131a0a7221 */ /* 0x140fe20000000000 */
[--C-:B------:R-:W-:Y:S02]  /*1ca0*/  FADD R15, R17, -R19.reuse ;  /* 0x80000013110f7221 */ /* 0x100fe40000000000 */
[----:B------:R-:W-:Y:S01]  /*1cb0*/  FADD R20, R23, R20 ;  /* 0x0000001417147221 */ /* 0x000fe20000000000 */
[----:B------:R-:W-:Y:S01]  /*1cc0*/  FADD R25, R17, R10 ;  /* 0x0000000a11197221 */ /* 0x000fe20000000000 */
[----:B------:R-:W-:Y:S02]  /*1cd0*/  IMAD.MOV.U32 R17, RZ, RZ, R19 ;  /* 0x000000ffff117224 */ /* 0x000fe400078e0013 */
[----:B------:R-:W-:-:S04]  /*1ce0*/  @P3 FADD R25, R26, R15 ;  /* 0x0000000f1a193221 */ /* 0x000fc80000000000 */
[----:B------:R-:W-:-:S07]  /*1cf0*/  FADD R18, R18, R25 ;  /* 0x0000001912127221 */ /* 0x000fce0000000000 */
.L_x_67:
[----:B------:R-:W-:Y:S02]  /*1d00*/  HFMA2 R15, -RZ, RZ, 0, 0 ;  /* 0x00000000ff0f7431 */ /* 0x000fe400000001ff */
[----:B------:R-:W-:Y:S01]  /*1d10*/  FADD R11, -R24, R11 ;  /* 0x0000000b180b7221 */ /* 0x000fe20000000100 */
[----:B------:R-:W-:Y:S01]  /*1d20*/  I2FP.F32.U32 R26, UR14 ;  /* 0x0000000e001a7c45 */ /* 0x000fe20008201000 */
[----:B------:R-:W-:Y:S06]  /*1d30*/  BRA.U !UP1, `(.L_x_68) ;  /* 0x0000000109487547 */ /* 0x000fec000b800000 */
[CC--:B-1----:R-:W-:Y:S01]  /*1d40*/  FMUL R28, R3.reuse, R3.reuse ;  /* 0x00000003031c7220 */ /* 0x0c2fe20000400000 */
[----:B------:R-:W-:Y:S01]  /*1d50*/  FSETP.GE.AND P2, PT, |R0|, |R3|, PT ;  /* 0x400000030000720b */ /* 0x000fe20003f46200 */
[----:B------:R-:W-:Y:S02]  /*1d60*/  FADD R10, R3, R0 ;  /* 0x00000000030a7221 */ /* 0x000fe40000000000 */
[C---:B------:R-:W-:Y:S01]  /*1d70*/  FADD R24, R17.reuse, R28 ;  /* 0x0000001c11187221 */ /* 0x040fe20000000000 */
[----:B------:R-:W-:Y:S01]  /*1d80*/  FSETP.GE.AND P3, PT, |R17|, R28, PT ;  /* 0x0000001c1100720b */ /* 0x000fe20003f66200 */
[----:B------:R-:W-:Y:S02]  /*1d90*/  FADD R15, R3, -R10 ;  /* 0x8000000a030f7221 */ /* 0x000fe40000000000 */
[----:B------:R-:W-:Y:S02]  /*1da0*/  FADD R23, R28, -R24 ;  /* 0x800000181c177221 */ /* 0x000fe40000000000 */
[C---:B------:R-:W-:Y:S01]  /*1db0*/  FADD R19, R0.reuse, R15 ;  /* 0x0000000f00137221 */ /* 0x040fe20000000000 */
[----:B------:R-:W-:Y:S01]  /*1dc0*/  FADD R0, R0, -R10 ;  /* 0x8000000a00007221 */ /* 0x000fe20000000000 */
[C---:B------:R-:W-:Y:S01]  /*1dd0*/  FADD R15, R17.reuse, -R24 ;  /* 0x80000018110f7221 */ /* 0x040fe20000000000 */
[----:B------:R-:W-:Y:S01]  /*1de0*/  FADD R23, R17, R23 ;  /* 0x0000001711177221 */ /* 0x000fe20000000000 */
[----:B------:R-:W-:Y:S01]  /*1df0*/  MOV R17, R24 ;  /* 0x0000001800117202 */ /* 0x000fe20000000f00 */
[----:B------:R-:W-:Y:S01]  /*1e00*/  @P2 FADD R19, R3, R0 ;  /* 0x0000000003132221 */ /* 0x000fe20000000000 */
[----:B------:R-:W-:-:S02]  /*1e10*/  IMAD.MOV.U32 R0, RZ, RZ, R10 ;  /* 0x000000ffff007224 */ /* 0x000fc400078e000a */
[----:B------:R-:W-:Y:S01]  /*1e20*/  @P3 FADD R23, R28, R15 ;  /* 0x0000000f1c173221 */ /* 0x000fe20000000000 */
[----:B------:R-:W-:Y:S01]  /*1e30*/  MOV R15, R3 ;  /* 0x00000003000f7202 */ /* 0x000fe20000000f00 */
[----:B------:R-:W-:Y:S02]  /*1e40*/  FADD R20, R20, R19 ;  /* 0x0000001314147221 */ /* 0x000fe40000000000 */
[----:B------:R-:W-:-:S07]  /*1e50*/  FADD R18, R18, R23 ;  /* 0x0000001712127221 */ /* 0x000fce0000000000 */
.L_x_68:
[----:B------:R-:W-:Y:S05]  /*1e60*/  @!P0 BRA `(.L_x_69) ;  /* 0x0000000000208947 */ /* 0x000fea0003800000 */
[C---:B------:R-:W-:Y:S01]  /*1e70*/  FSETP.GE.AND P0, PT, |R13|.reuse, |R14|, PT ;  /* 0x4000000e0d00720b */ /* 0x040fe20003f06200 */
[----:B------:R-:W-:-:S04]  /*1e80*/  FADD R3, R13, -R14 ;  /* 0x8000000e0d037221 */ /* 0x000fc80000000000 */
[--C-:B------:R-:W-:Y:S01]  /*1e90*/  FADD R10, -R14, -R3.reuse ;  /* 0x800000030e0a7221 */ /* 0x100fe20000000100 */
[----:B------:R-:W-:-:S03]  /*1ea0*/  FADD R19, R13, -R3 ;  /* 0x800000030d137221 */ /* 0x000fc60000000000 */
[----:B-1----:R-:W-:Y:S01]  /*1eb0*/  FADD R23, R13, R10 ;  /* 0x0000000a0d177221 */ /* 0x002fe20000000000 */
[----:B------:R-:W-:-:S03]  /*1ec0*/  MOV R13, R3 ;  /* 0x00000003000d7202 */ /* 0x000fc60000000f00 */
[----:B------:R-:W-:-:S04]  /*1ed0*/  @P0 FADD R23, -R14, R19 ;  /* 0x000000130e170221 */ /* 0x000fc80000000100 */
[----:B------:R-:W-:-:S07]  /*1ee0*/  FADD R16, R16, R23 ;  /* 0x0000001710107221 */ /* 0x000fce0000000000 */
.L_x_69:
[----:B------:R-:W-:Y:S05]  /*1ef0*/  @!P1 BRA `(.L_x_70) ;  /* 0x0000000000209947 */ /* 0x000fea0003800000 */
[C---:B------:R-:W-:Y:S01]  /*1f00*/  FSETP.GE.AND P0, PT, |R13|.reuse, R2, PT ;  /* 0x000000020d00720b */ /* 0x040fe20003f06200 */
[----:B------:R-:W-:-:S04]  /*1f10*/  FADD R3, R13, R2 ;  /* 0x000000020d037221 */ /* 0x000fc80000000000 */
[--C-:B------:R-:W-:Y:S01]  /*1f20*/  FADD R10, R2, -R3.reuse ;  /* 0x80000003020a7221 */ /* 0x100fe20000000000 */
[----:B------:R-:W-:-:S03]  /*1f30*/  FADD R19, R13, -R3 ;  /* 0x800000030d137221 */ /* 0x000fc60000000000 */
[----:B-1----:R-:W-:Y:S01]  /*1f40*/  FADD R23, R13, R10 ;  /* 0x0000000a0d177221 */ /* 0x002fe20000000000 */
[----:B------:R-:W-:-:S03]  /*1f50*/  IMAD.MOV.U32 R13, RZ, RZ, R3 ;  /* 0x000000ffff0d7224 */ /* 0x000fc600078e0003 */
[----:B------:R-:W-:-:S04]  /*1f60*/  @P0 FADD R23, R2, R19 ;  /* 0x0000001302170221 */ /* 0x000fc80000000000 */
[----:B------:R-:W-:-:S07]  /*1f70*/  FADD R16, R16, R23 ;  /* 0x0000001710107221 */ /* 0x000fce0000000000 */
.L_x_70:
[----:B------:R-:W-:Y:S01]  /*1f80*/  FFMA R11, R26, R15, R11 ;  /* 0x0000000f1a0b7223 */ /* 0x000fe2000000000b */
[----:B------:R-:W-:Y:S06]  /*1f90*/  BRA.U !UP0, `(.L_x_71) ;  /* 0x00000001084c7547 */ /* 0x000fec000b800000 */
[----:B------:R-:W0:Y:S01]  /*1fa0*/  S2UR UR14, SR_CgaCtaId ;  /* 0x00000000000e79c3 */ /* 0x000e220000008800 */
[----:B------:R-:W-:-:S07]  /*1fb0*/  UMOV UR9, 0x400 ;  /* 0x0000040000097882 */ /* 0x000fce0000000000 */
[----:B-1----:R-:W1:Y:S01]  /*1fc0*/  LDC.64 R2, c[0x0][0x380] ;  /* 0x0000e000ff027b82 */ /* 0x002e620000000a00 */
[----:B0-----:R-:W-:-:S12]  /*1fd0*/  ULEA UR14, UR14, UR9, 0x18 ;  /* 0x000000090e0e7291 */ /* 0x001fd8000f8ec0ff */
.L_x_72:
[----:B------:R-:W-:-:S04]  /*1fe0*/  UISETP.GT.AND UP0, UPT, UR5, URZ, UPT ;  /* 0x000000ff0500728c */ /* 0x000fc8000bf04270 */
[----:B------:R-:W-:-:S04]  /*1ff0*/  USEL UR9, UR27, URZ, !UP0 ;  /* 0x000000ff1b097287 */ /* 0x000fc8000c000000 */
[----:B------:R-:W-:-:S04]  /*2000*/  UIADD3 UR9, UPT, UPT, UR9, UR5, URZ ;  /* 0x0000000509097290 */ /* 0x000fc8000fffe0ff */
[----:B------:R-:W-:-:S09]  /*2010*/  ULEA UR9, UR9, UR14, 0x2 ;  /* 0x0000000e09097291 */ /* 0x000fd2000f8e10ff */
[----:B------:R-:W1:Y:S02]  /*2020*/  LDS R15, [UR9+-0x4] ;  /* 0xfffffc09ff0f7984 */ /* 0x000e640008000800 */
[----:B-1----:R-:W-:-:S06]  /*2030*/  IMAD.WIDE R14, R15, 0x4, R2 ;  /* 0x000000040f0e7825 */ /* 0x002fcc00078e0202 */
[----:B------:R-:W2:Y:S02]  /*2040*/  LDG.E.CONSTANT R14, desc[UR24][R14.64] ;  /* 0x000000180e0e7981 */ /* 0x000ea4000c1e9900 */
[----:B--2---:R-:W-:-:S13]  /*2050*/  FSETP.GTU.AND P0, PT, R14, R21, PT ;  /* 0x000000150e00720b */ /* 0x004fda0003f0c000 */
[----:B------:R-:W-:Y:S05]  /*2060*/  @P0 BRA `(.L_x_71) ;  /* 0x0000000000180947 */ /* 0x000fea0003800000 */
[----:B------:R-:W-:-:S04]  /*2070*/  UISETP.NE.AND UP0, UPT, UR5, URZ, UPT ;  /* 0x000000ff0500728c */ /* 0x000fc8000bf05270 */
[----:B------:R-:W-:-:S04]  /*2080*/  USEL UR5, UR27, UR5, !UP0 ;  /* 0x000000051b057287 */ /* 0x000fc8000c000000 */
[----:B------:R-:W-:-:S04]  /*2090*/  UIADD3 UR5, UPT, UPT, UR5, -0x1, URZ ;  /* 0xffffffff05057890 */ /* 0x000fc8000fffe0ff */
[----:B------:R-:W-:-:S09]  /*20a0*/  UISETP.NE.AND UP0, UPT, UR13, UR5, UPT ;  /* 0x000000050d00728c */ /* 0x000fd2000bf05270 */
[----:B------:R-:W-:Y:S05]  /*20b0*/  BRA.U UP0, `(.L_x_72) ;  /* 0xfffffffd00c87547 */ /* 0x000fea000b83ffff */
[----:B------:R-:W-:-:S05]  /*20c0*/  UMOV UR5, UR13 ;  /* 0x0000000d00057c82 */ /* 0x000fca0008000000 */
.L_x_71:
[----:B------:R-:W0:Y:S01]  /*20d0*/  S2UR UR14, SR_CgaCtaId ;  /* 0x00000000000e79c3 */ /* 0x000e220000008800 */
[----:B------:R-:W-:Y:S01]  /*20e0*/  UMOV UR9, 0x400 ;  /* 0x0000040000097882 */ /* 0x000fe20000000000 */
[----:B-1----:R-:W-:Y:S01]  /*20f0*/  MOV R2, UR10 ;  /* 0x0000000a00027c02 */ /* 0x002fe20008000f00 */
[----:B------:R-:W-:Y:S02]  /*2100*/  UISETP.NE.AND UP0, UPT, UR8, UR6, UPT ;  /* 0x000000060800728c */ /* 0x000fe4000bf05270 */
[----:B0-----:R-:W-:-:S04]  /*2110*/  ULEA UR9, UR14, UR9, 0x18 ;  /* 0x000000090e097291 */ /* 0x001fc8000f8ec0ff */
[----:B------:R-:W-:-:S09]  /*2120*/  ULEA UR9, UR5, UR9, 0x2 ;  /* 0x0000000905097291 */ /* 0x000fd2000f8e10ff */
[----:B------:R0:W-:Y:S01]  /*2130*/  STS [UR9], R2 ;  /* 0x00000002ff007988 */ /* 0x0001e20008000809 */
[----:B------:R-:W-:Y:S05]  /*2140*/  BRA.U !UP0, `(.L_x_73) ;  /* 0x0000000108407547 */ /* 0x000fea000b800000 */
[----:B0-----:R-:W0:Y:S02]  /*2150*/  LDC.64 R2, c[0x0][0x388] ;  /* 0x0000e200ff027b82 */ /* 0x001e240000000a00 */
.L_x_74:
[----:B------:R-:W-:-:S04]  /*2160*/  UISETP.GT.AND UP0, UPT, UR6, URZ, UPT ;  /* 0x000000ff0600728c */ /* 0x000fc8000bf04270 */
[----:B------:R-:W-:-:S04]  /*2170*/  USEL UR9, UR27, URZ, !UP0 ;  /* 0x000000ff1b097287 */ /* 0x000fc8000c000000 */
[----:B------:R-:W-:-:S04]  /*2180*/  UIADD3 UR9, UPT, UPT, UR9, UR6, URZ ;  /* 0x0000000609097290 */ /* 0x000fc8000fffe0ff */
[----:B------:R-:W-:-:S09]  /*2190*/  ULEA UR9, UR9, UR12, 0x2 ;  /* 0x0000000c09097291 */ /* 0x000fd2000f8e10ff */
[----:B------:R-:W0:Y:S02]  /*21a0*/  LDS R15, [UR9+-0x4] ;  /* 0xfffffc09ff0f7984 */ /* 0x000e240008000800 */
[----:B0-----:R-:W-:-:S06]  /*21b0*/  IMAD.WIDE R14, R15, 0x4, R2 ;  /* 0x000000040f0e7825 */ /* 0x001fcc00078e0202 */
[----:B------:R-:W2:Y:S02]  /*21c0*/  LDG.E.CONSTANT R15, desc[UR24][R14.64] ;  /* 0x000000180e0f7981 */ /* 0x000ea4000c1e9900 */
[----:B--2---:R-:W-:-:S13]  /*21d0*/  FSETP.GE.AND P0, PT, R15, R22, PT ;  /* 0x000000160f00720b */ /* 0x004fda0003f06000 */
[----:B------:R-:W-:Y:S05]  /*21e0*/  @!P0 BRA `(.L_x_73) ;  /* 0x0000000000188947 */ /* 0x000fea0003800000 */
[----:B------:R-:W-:-:S04]  /*21f0*/  UISETP.NE.AND UP0, UPT, UR6, URZ, UPT ;  /* 0x000000ff0600728c */ /* 0x000fc8000bf05270 */
[----:B------:R-:W-:-:S04]  /*2200*/  USEL UR6, UR27, UR6, !UP0 ;  /* 0x000000061b067287 */ /* 0x000fc8000c000000 */
[----:B------:R-:W-:-:S04]  /*2210*/  UIADD3 UR6, UPT, UPT, UR6, -0x1, URZ ;  /* 0xffffffff06067890 */ /* 0x000fc8000fffe0ff */
[----:B------:R-:W-:-:S09]  /*2220*/  UISETP.NE.AND UP0, UPT, UR8, UR6, UPT ;  /* 0x000000060800728c */ /* 0x000fd2000bf05270 */
[----:B------:R-:W-:Y:S05]  /*2230*/  BRA.U UP0, `(.L_x_74) ;  /* 0xfffffffd00c87547 */ /* 0x000fea000b83ffff */
[----:B------:R-:W-:-:S05]  /*2240*/  UMOV UR6, UR8 ;  /* 0x0000000800067c82 */ /* 0x000fca0008000000 */
.L_x_73:
[----:B------:R-:W-:Y:S01]  /*2250*/  LOP3.LUT P0, RZ, R12, UR4, RZ, 0xfc, !PT ;  /* 0x000000040cff7c12 */ /* 0x000fe2000f80fcff */
[----:B------:R-:W-:Y:S01]  /*2260*/  ULEA UR9, UR6, UR12, 0x2 ;  /* 0x0000000c06097291 */ /* 0x000fe2000f8e10ff */
[----:B0-----:R-:W-:-:S08]  /*2270*/  MOV R2, UR10 ;  /* 0x0000000a00027c02 */ /* 0x001fd00008000f00 */
[----:B------:R0:W-:Y:S03]  /*2280*/  STS [UR9], R2 ;  /* 0x00000002ff007988 */ /* 0x0001e60008000809 */
[----:B------:R-:W-:Y:S05]  /*2290*/  @P0 BRA `(.L_x_75) ;  /* 0x0000000000f00947 */ /* 0x000fea0003800000 */
[----:B------:R-:W1:Y:S01]  /*22a0*/  S2UR UR14, SR_CgaCtaId ;  /* 0x00000000000e79c3 */ /* 0x000e620000008800 */
[----:B------:R-:W-:-:S07]  /*22b0*/  UMOV UR9, 0x400 ;  /* 0x0000040000097882 */ /* 0x000fce0000000000 */
[----:B0-----:R-:W0:Y:S08]  /*22c0*/  LDC.64 R2, c[0x0][0x388] ;  /* 0x0000e200ff027b82 */ /* 0x001e300000000a00 */
[----:B------:R-:W2:Y:S01]  /*22d0*/  LDC.64 R14, c[0x0][0x380] ;  /* 0x0000e000ff0e7b82 */ /* 0x000ea20000000a00 */
[----:B------:R-:W-:Y:S01]  /*22e0*/  FADD R22, R0, R20 ;  /* 0x0000001400167221 */ /* 0x000fe20000000000 */
[----:B------:R-:W-:Y:S01]  /*22f0*/  FADD R24, R17, R18 ;  /* 0x0000001211187221 */ /* 0x000fe20000000000 */
[----:B------:R-:W3:Y:S01]  /*2300*/  LDCU.128 UR16, c[0x0][0x3d0] ;  /* 0x00007a00ff1077ac */ /* 0x000ee20008000c00 */
[----:B-1----:R-:W-:-:S02]  /*2310*/  ULEA UR9, UR14, UR9, 0x18 ;  /* 0x000000090e097291 */ /* 0x002fc4000f8ec0ff */
[----:B------:R-:W-:Y:S02]  /*2320*/  ULEA UR14, UR8, UR12, 0x2 ;  /* 0x0000000c080e7291 */ /* 0x000fe4000f8e10ff */
[----:B------:R-:W-:-:S07]  /*2330*/  ULEA UR9, UR13, UR9, 0x2 ;  /* 0x000000090d097291 */ /* 0x000fce000f8e10ff */
[----:B------:R-:W0:Y:S04]  /*2340*/  LDS R21, [UR14] ;  /* 0x0000000eff157984 */ /* 0x000e280008000800 */
[----:B------:R-:W2:Y:S01]  /*2350*/  LDS R19, [UR9] ;  /* 0x00000009ff137984 */ /* 0x000ea20008000800 */
[----:B0-----:R-:W-:-:S04]  /*2360*/  IMAD.WIDE R2, R21, 0x4, R2 ;  /* 0x0000000415027825 */ /* 0x001fc800078e0202 */
[----:B--2---:R-:W-:Y:S02]  /*2370*/  IMAD.WIDE R14, R19, 0x4, R14 ;  /* 0x00000004130e7825 */ /* 0x004fe400078e020e */
[----:B------:R-:W2:Y:S04]  /*2380*/  LDG.E.CONSTANT R3, desc[UR24][R2.64] ;  /* 0x0000001802037981 */ /* 0x000ea8000c1e9900 */
[----:B------:R-:W2:Y:S01]  /*2390*/  LDG.E.CONSTANT R14, desc[UR24][R14.64] ;  /* 0x000000180e0e7981 */ /* 0x000ea2000c1e9900 */
[----:B------:R-:W-:Y:S01]  /*23a0*/  FMUL R21, R22, UR11 ;  /* 0x0000000b16157c20 */ /* 0x000fe20008400000 */
[----:B------:R-:W-:Y:S01]  /*23b0*/  I2FP.F32.U32 R19, UR27 ;  /* 0x0000001b00137c45 */ /* 0x000fe20008201000 */
[----:B------:R-:W-:Y:S01]  /*23c0*/  UIADD3 UR9, UPT, UPT, UR26, UR10, URZ ;  /* 0x0000000a1a097290 */ /* 0x000fe2000fffe0ff */
[----:B------:R-:W-:-:S03]  /*23d0*/  FSETP.NEU.AND P1, PT, R4, RZ, PT ;  /* 0x000000ff0400720b */ /* 0x000fc60003f2d000 */
[----:B------:R-:W-:Y:S01]  /*23e0*/  FMUL R25, R19, 0.5 ;  /* 0x3f00000013197820 */ /* 0x000fe20000400000 */
[----:B---3--:R-:W-:Y:S02]  /*23f0*/  UIMAD.WIDE UR14, UR9, 0x4, UR18 ;  /* 0x00000004090e78a5 */ /* 0x008fe4000f8e0212 */
[----:B------:R-:W-:Y:S01]  /*2400*/  UIMAD.WIDE UR16, UR9, 0x4, UR16 ;  /* 0x00000004091078a5 */ /* 0x000fe2000f8e0210 */
[----:B--2---:R-:W-:Y:S01]  /*2410*/  FADD R10, R14, R3 ;  /* 0x000000030e0a7221 */ /* 0x004fe20000000000 */
[----:B------:R-:W-:-:S03]  /*2420*/  FADD R14, R13, R16 ;  /* 0x000000100d0e7221 */ /* 0x000fc60000000000 */
[----:B------:R-:W-:Y:S01]  /*2430*/  FFMA R23, R10, 0.5, R21 ;  /* 0x3f0000000a177823 */ /* 0x000fe20000000015 */
[----:B------:R-:W-:Y:S01]  /*2440*/  FADD R10, R19, -1 ;  /* 0xbf800000130a7421 */ /* 0x000fe20000000000 */
[----:B------:R-:W-:Y:S01]  /*2450*/  FMUL R21, R21, R21 ;  /* 0x0000001515157220 */ /* 0x000fe20000400000 */
[----:B------:R-:W-:Y:S01]  /*2460*/  FMUL R15, R14, UR11 ;  /* 0x0000000b0e0f7c20 */ /* 0x000fe20008400000 */
[----:B------:R-:W-:Y:S01]  /*2470*/  FMUL R23, R23, 0.5 ;  /* 0x3f00000017177820 */ /* 0x000fe20000400000 */
[----:B------:R-:W-:Y:S01]  /*2480*/  FMUL R2, R25, R10 ;  /* 0x0000000a19027220 */ /* 0x000fe20000400000 */
[----:B------:R-:W-:Y:S01]  /*2490*/  FFMA R21, R24, UR11, -R21 ;  /* 0x0000000b18157c23 */ /* 0x000fe20008000815 */
[----:B------:R-:W-:Y:S01]  /*24a0*/  FMUL R24, R15, R15 ;  /* 0x0000000f0f187220 */ /* 0x000fe20000400000 */
[-C--:B------:R-:W-:Y:S01]  /*24b0*/  FFMA R3, R19, -R23.reuse, R22 ;  /* 0x8000001713037223 */ /* 0x080fe20000000016 */
[C---:B------:R-:W-:Y:S02]  /*24c0*/  FFMA R14, -R2.reuse, R23, R11 ;  /* 0x00000017020e7223 */ /* 0x040fe4000000010b */
[----:B------:R-:W-:Y:S01]  /*24d0*/  FMNMX R21, RZ, R21, !PT ;  /* 0x00000015ff157209 */ /* 0x000fe20007800000 */
[----:B------:R-:W-:Y:S01]  /*24e0*/  FMUL R22, R2, R3 ;  /* 0x0000000302167220 */ /* 0x000fe20000400000 */
[----:B------:R-:W-:-:S03]  /*24f0*/  FMUL R26, R8, R24 ;  /* 0x00000018081a7220 */ /* 0x000fc60000400000 */
[----:B------:R-:W-:Y:S01]  /*2500*/  FFMA R14, R19, R14, -R22 ;  /* 0x0000000e130e7223 */ /* 0x000fe20000000816 */
[----:B------:R-:W-:Y:S01]  /*2510*/  FMUL R21, R6, R21 ;  /* 0x0000001506157220 */ /* 0x000fe20000400000 */
[-C--:B------:R-:W-:Y:S01]  /*2520*/  FMUL R22, R9, R24.reuse ;  /* 0x0000001809167220 */ /* 0x080fe20000400000 */
[----:B------:R-:W-:Y:S01]  /*2530*/  FMUL R24, R7, R24 ;  /* 0x0000001807187220 */ /* 0x000fe20000400000 */
[----:B------:R-:W-:Y:S02]  /*2540*/  FMUL R14, R14, R5 ;  /* 0x000000050e0e7220 */ /* 0x000fe40000400000 */
[C---:B------:R-:W-:Y:S02]  /*2550*/  FSETP.GTU.AND P2, PT, R21.reuse, R26, PT ;  /* 0x0000001a1500720b */ /* 0x040fe40003f4c000 */
[C---:B------:R-:W-:Y:S02]  /*2560*/  FSETP.GT.AND P0, PT, R21.reuse, R22, PT ;  /* 0x000000161500720b */ /* 0x040fe40003f04000 */
[----:B------:R-:W-:Y:S01]  /*2570*/  FSEL R15, R14, RZ, P1 ;  /* 0x000000ff0e0f7208 */ /* 0x000fe20000800000 */
[----:B------:R-:W-:Y:S01]  /*2580*/  IMAD.MOV.U32 R14, RZ, RZ, 0x40000000 ;  /* 0x40000000ff0e7424 */ /* 0x000fe200078e00ff */
[----:B------:R-:W-:-:S03]  /*2590*/  FSETP.GTU.AND P1, PT, R21, R24, PT ;  /* 0x000000181500720b */ /* 0x000fc60003f2c000 */
[----:B------:R-:W-:Y:S01]  /*25a0*/  FFMA R3, -R2, R15, R3 ;  /* 0x0000000f02037223 */ /* 0x000fe20000000103 */
[----:B------:R-:W-:-:S03]  /*25b0*/  FSEL R2, R14, 1, !P2 ;  /* 0x3f8000000e027808 */ /* 0x000fc60005000000 */
[----:B------:R-:W-:Y:S01]  /*25c0*/  FMUL R3, R3, UR11 ;  /* 0x0000000b03037c20 */ /* 0x000fe20008400000 */
[----:B------:R-:W-:Y:S02]  /*25d0*/  FSEL R14, R2, 3, P1 ;  /* 0x40400000020e7808 */ /* 0x000fe40000800000 */
[----:B------:R-:W-:Y:S01]  /*25e0*/  MOV R2, UR14 ;  /* 0x0000000e00027c02 */ /* 0x000fe20008000f00 */
[----:B------:R-:W-:Y:S01]  /*25f0*/  FFMA R21, R10, R15, R3 ;  /* 0x0000000f0a157223 */ /* 0x000fe20000000003 */
[----:B------:R-:W-:Y:S02]  /*2600*/  MOV R3, UR15 ;  /* 0x0000000f00037c02 */ /* 0x000fe40008000f00 */
[----:B------:R-:W-:Y:S01]  /*2610*/  FSEL R19, R14, RZ, !P0 ;  /* 0x000000ff0e137208 */ /* 0x000fe20004000000 */
[----:B------:R-:W-:Y:S01]  /*2620*/  IMAD.U32 R14, RZ, RZ, UR16 ;  /* 0x00000010ff0e7e24 */ /* 0x000fe2000f8e00ff */
[----:B------:R-:W-:-:S03]  /*2630*/  MOV R15, UR17 ;  /* 0x00000011000f7c02 */ /* 0x000fc60008000f00 */
[----:B------:R1:W-:Y:S04]  /*2640*/  STG.E desc[UR24][R2.64], R19 ;  /* 0x0000001302007986 */ /* 0x0003e8000c101918 */
[----:B------:R1:W-:Y:S02]  /*2650*/  STG.E desc[UR24][R14.64], R21 ;  /* 0x000000150e007986 */ /* 0x0003e4000c101918 */
.L_x_75:
[----:B------:R-:W2:Y:S01]  /*2660*/  LDCU UR9, c[0x0][0x3c0] ;  /* 0x00007800ff0977ac */ /* 0x000ea20008000800 */
[----:B-1----:R-:W-:Y:S01]  /*2670*/  MOV R19, R0 ;  /* 0x0000000000137202 */ /* 0x002fe20000000f00 */
[----:B------:R-:W-:Y:S02]  /*2680*/  UIADD3 UR7, UPT, UPT, UR7, 0x1, URZ ;  /* 0x0000000107077890 */ /* 0x000fe4000fffe0ff */
[----:B------:R-:W-:Y:S02]  /*2690*/  UIADD3 UR10, UPT, UPT, UR10, 0x1, URZ ;  /* 0x000000010a0a7890 */ /* 0x000fe4000fffe0ff */
[----:B------:R-:W-:Y:S02]  /*26a0*/  UISETP.NE.AND UP0, UPT, UR7, UR27, UPT ;  /* 0x0000001b0700728c */ /* 0x000fe4000bf05270 */
[----:B------:R-:W-:Y:S02]  /*26b0*/  UIADD3 UR6, UPT, UPT, UR6, 0x1, URZ ;  /* 0x0000000106067890 */ /* 0x000fe4000fffe0ff */
[----:B------:R-:W-:-:S02]  /*26c0*/  USEL UR7, UR7, URZ, UP0 ;  /* 0x000000ff07077287 */ /* 0x000fc40008000000 */
[----:B------:R-:W-:Y:S02]  /*26d0*/  UIADD3 UR5, UPT, UPT, UR5, 0x1, URZ ;  /* 0x0000000105057890 */ /* 0x000fe4000fffe0ff */
[----:B------:R-:W-:Y:S02]  /*26e0*/  UISETP.NE.AND UP2, UPT, UR6, UR27, UPT ;  /* 0x0000001b0600728c */ /* 0x000fe4000bf45270 */
[----:B--2---:R-:W-:Y:S02]  /*26f0*/  UISETP.GE.AND UP0, UPT, UR10, UR9, UPT ;  /* 0x000000090a00728c */ /* 0x004fe4000bf06270 */
[----:B------:R-:W-:Y:S02]  /*2700*/  UISETP.NE.AND UP1, UPT, UR5, UR27, UPT ;  /* 0x0000001b0500728c */ /* 0x000fe4000bf25270 */
[----:B------:R-:W-:Y:S02]  /*2710*/  USEL UR6, UR6, URZ, UP2 ;  /* 0x000000ff06067287 */ /* 0x000fe40009000000 */
[----:B------:R-:W-:Y:S01]  /*2720*/  USEL UR5, UR5, URZ, UP1 ;  /* 0x000000ff05057287 */ /* 0x000fe20008800000 */
[----:B------:R-:W-:-:S02]  /*2730*/  UMOV UR9, UR13 ;  /* 0x0000000d00097c82 */ /* 0x000fc40008000000 */
[----:B------:R-:W-:Y:S09]  /*2740*/  BRA.U !UP0, `(.L_x_76) ;  /* 0xffffffed08987547 */ /* 0x000ff2000b83ffff */
[----:B------:R-:W-:Y:S05]  /*2750*/  EXIT ;  /* 0x000000000000794d */ /* 0x000fea0003800000 */
        .weak           $__internal_2_$__cuda_sm20_rcp_rn_f32_slowpath
        .type           $__internal_2_$__cuda_sm20_rcp_rn_f32_slowpath,@function
        .size           $__internal_2_$__cuda_sm20_rcp_rn_f32_slowpath,($__internal_3_$__cuda_sm3x_div_rn_noftz_f32_slowpath - $__internal_2_$__cuda_sm20_rcp_rn_f32_slowpath)
$__internal_2_$__cuda_sm20_rcp_rn_f32_slowpath:
[----:B------:R-:W-:-:S05]  /*2760*/  IMAD.SHL.U32 R5, R4, 0x2, RZ ;  /* 0x0000000204057824 */ /* 0x000fca00078e00ff */
[----:B------:R-:W-:-:S04]  /*2770*/  SHF.R.U32.HI R11, RZ, 0x18, R5 ;  /* 0x00000018ff0b7819 */ /* 0x000fc80000011605 */
[----:B------:R-:W-:-:S13]  /*2780*/  ISETP.NE.U32.AND P0, PT, R11, RZ, PT ;  /* 0x000000ff0b00720c */ /* 0x000fda0003f05070 */
[----:B------:R-:W-:Y:S05]  /*2790*/  @P0 BRA `(.L_x_77) ;  /* 0x0000000000340947 */ /* 0x000fea0003800000 */
[----:B------:R-:W-:-:S04]  /*27a0*/  SHF.L.U32 R5, R4, 0x1, RZ ;  /* 0x0000000104057819 */ /* 0x000fc800000006ff */
        /* <DEDUP_REMOVED lines=12> */
.L_x_77:
[----:B------:R-:W-:-:S04]  /*2870*/  IADD3 R13, PT, PT, R11, -0xfd, RZ ;  /* 0xffffff030b0d7810 */ /* 0x000fc80007ffe0ff */
[----:B------:R-:W-:-:S13]  /*2880*/  ISETP.GT.U32.AND P0, PT, R13, 0x1, PT ;  /* 0x000000010d00780c */ /* 0x000fda0003f04070 */
[----:B------:R-:W-:Y:S05]  /*2890*/  @P0 BRA `(.L_x_79) ;  /* 0x00000000007c0947 */ /* 0x000fea0003800000 */
[----:B------:R-:W-:Y:S01]  /*28a0*/  LOP3.LUT R5, R4, 0x7fffff, RZ, 0xc0, !PT ;  /* 0x007fffff04057812 */ /* 0x000fe200078ec0ff */
[----:B------:R-:W-:-:S03]  /*28b0*/  IMAD.MOV.U32 R10, RZ, RZ, 0x3 ;  /* 0x00000003ff0a7424 */ /* 0x000fc600078e00ff */
        /* <DEDUP_REMOVED lines=11> */
[----:B------:R-:W-:Y:S02]  /*2970*/  LOP3.LUT R10, R10, R7, RZ, 0xc0, !PT ;  /* 0x000000070a0a7212 */ /* 0x000fe400078ec0ff */
[----:B------:R-:W-:-:S02]  /*2980*/  IADD3 R8, PT, PT, -R8, RZ, RZ ;  /* 0x000000ff08087210 */ /* 0x000fc40007ffe1ff */
[-C--:B------:R-:W-:Y:S02]  /*2990*/  SHF.R.U32.HI R10, RZ, R13.reuse, R10 ;  /* 0x0000000dff0a7219 */ /* 0x080fe4000001160a */
[--C-:B------:R-:W-:Y:S01]  /*29a0*/  LOP3.LUT P1, RZ, R8, R13, R7.reuse, 0xf8, !PT ;  /* 0x0000000d08ff7212 */ /* 0x100fe2000782f807 */
[----:B------:R-:W-:Y:S01]  /*29b0*/  VIADD R8, R11, 0xffffff04 ;  /* 0xffffff040b087836 */ /* 0x000fe20000000000 */
[C---:B------:R-:W-:Y:S02]  /*29c0*/  LOP3.LUT P0, RZ, R10.reuse, 0x1, RZ, 0xc0, !PT ;  /* 0x000000010aff7812 */ /* 0x040fe4000780c0ff */
[----:B------:R-:W-:Y:S02]  /*29d0*/  LOP3.LUT P2, RZ, R10, 0x2, RZ, 0xc0, !PT ;  /* 0x000000020aff7812 */ /* 0x000fe4000784c0ff */
[----:B------:R-:W-:Y:S02]  /*29e0*/  SHF.R.U32.HI R7, RZ, R8, R7 ;  /* 0x00000008ff077219 */ /* 0x000fe40000011607 */
[----:B------:R-:W-:-:S02]  /*29f0*/  PLOP3.LUT P0, PT, P0, P1, P2, 0xe0, 0x0 ;  /* 0x000000000000781c */ /* 0x000fc40000703c20 */
[----:B------:R-:W-:Y:S02]  /*2a00*/  LOP3.LUT P1, RZ, R4, 0x7fffff, RZ, 0xc0, !PT ;  /* 0x007fffff04ff7812 */ /* 0x000fe4000782c0ff */
[----:B------:R-:W-:-:S04]  /*2a10*/  SEL R5, RZ, 0x1, !P0 ;  /* 0x00000001ff057807 */ /* 0x000fc80004000000 */
[----:B------:R-:W-:-:S04]  /*2a20*/  IADD3 R5, PT, PT, -R5, RZ, RZ ;  /* 0x000000ff05057210 */ /* 0x000fc80007ffe1ff */
[----:B------:R-:W-:-:S13]  /*2a30*/  ISETP.GE.AND P0, PT, R5, RZ, PT ;  /* 0x000000ff0500720c */ /* 0x000fda0003f06270 */
[----:B------:R-:W-:-:S04]  /*2a40*/  @!P0 IADD3 R7, PT, PT, R7, 0x1, RZ ;  /* 0x0000000107078810 */ /* 0x000fc80007ffe0ff */
[----:B------:R-:W-:-:S04]  /*2a50*/  @!P1 SHF.L.U32 R7, R7, 0x1, RZ ;  /* 0x0000000107079819 */ /* 0x000fc800000006ff */
[----:B------:R-:W-:-:S04]  /*2a60*/  LOP3.LUT R7, R7, 0x80000000, R4, 0xf8, !PT ;  /* 0x8000000007077812 */ /* 0x000fc800078ef804 */
[----:B------:R-:W-:Y:S01]  /*2a70*/  R2UR UR4, R7 ;  /* 0x00000000070472ca */ /* 0x000fe200000e0000 */
[----:B------:R-:W-:-:S14]  /*2a80*/  BRA `(.L_x_78) ;  /* 0x0000000000087947 */ /* 0x000fdc0003800000 */
.L_x_79:
[----:B------:R-:W0:Y:S02]  /*2a90*/  MUFU.RCP R5, R4 ;  /* 0x0000000400057308 */ /* 0x000e240000001000 */
[----:B0-----:R-:W-:-:S15]  /*2aa0*/  R2UR UR4, R5 ;  /* 0x00000000050472ca */ /* 0x001fde00000e0000 */
.L_x_78:
[----:B------:R-:W-:-:S04]  /*2ab0*/  IMAD.MOV.U32 R7, RZ, RZ, 0x0 ;  /* 0x00000000ff077424 */ /* 0x000fc800078e00ff */
[----:B------:R-:W-:Y:S05]  /*2ac0*/  RET.REL.NODEC R6 `(ttm_squeeze_batch_f32) ;  /* 0xffffffd4064c7950 */ /* 0x000fea0003c3ffff */
        .weak           $__internal_3_$__cuda_sm3x_div_rn_noftz_f32_slowpath
        .type           $__internal_3_$__cuda_sm3x_div_rn_noftz_f32_slowpath,@function
        .size           $__internal_3_$__cuda_sm3x_div_rn_noftz_f32_slowpath,(.L_x_92 - $__internal_3_$__cuda_sm3x_div_rn_noftz_f32_slowpath)
$__internal_3_$__cuda_sm3x_div_rn_noftz_f32_slowpath:
[----:B------:R-:W-:Y:S02]  /*2ad0*/  SHF.R.U32.HI R5, RZ, 0x17, R4 ;  /* 0x00000017ff057819 */ /* 0x000fe40000011604 */
[----:B------:R-:W-:Y:S02]  /*2ae0*/  MOV R7, R4 ;  /* 0x0000000400077202 */ /* 0x000fe40000000f00 */
[----:B------:R-:W-:-:S04]  /*2af0*/  LOP3.LUT R5, R5, 0xff, RZ, 0xc0, !PT ;  /* 0x000000ff05057812 */ /* 0x000fc800078ec0ff */
[----:B------:R-:W-:-:S04]  /*2b00*/  IADD3 R9, PT, PT, R5, -0x1, RZ ;  /* 0xffffffff05097810 */ /* 0x000fc80007ffe0ff */
[----:B------:R-:W-:-:S13]  /*2b10*/  ISETP.GT.U32.OR P0, PT, R9, 0xfd, !PT ;  /* 0x000000fd0900780c */ /* 0x000fda0007f04470 */
[----:B------:R-:W-:Y:S01]  /*2b20*/  @!P0 IMAD.MOV.U32 R8, RZ, RZ, RZ ;  /* 0x000000ffff088224 */ /* 0x000fe200078e00ff */
[----:B------:R-:W-:Y:S06]  /*2b30*/  @!P0 BRA `(.L_x_80) ;  /* 0x00000000003c8947 */ /* 0x000fec0003800000 */
[----:B------:R-:W-:-:S13]  /*2b40*/  FSETP.GTU.FTZ.AND P0, PT, |R4|, +INF , PT ;  /* 0x7f8000000400780b */ /* 0x000fda0003f1c200 */
[----:B------:R-:W-:Y:S05]  /*2b50*/  @P0 BRA `(.L_x_81) ;  /* 0x0000000400280947 */ /* 0x000fea0003800000 */
[----:B------:R-:W-:-:S05]  /*2b60*/  HFMA2 R8, -RZ, RZ, 2.375, 0 ;  /* 0x40c00000ff087431 */ /* 0x000fca00000001ff */
        /* <DEDUP_REMOVED lines=11> */
[----:B------:R-:W-:-:S07]  /*2c20*/  @!P0 IMAD.MOV.U32 R8, RZ, RZ, -0x40 ;  /* 0xffffffc0ff088424 */ /* 0x000fce00078e00ff */
.L_x_80:
[----:B------:R-:W-:Y:S01]  /*2c30*/  UMOV UR4, 0x40c00000 ;  /* 0x40c0000000047882 */ /* 0x000fe20000000000 */
[----:B------:R-:W-:Y:S01]  /*2c40*/  IADD3 R5, PT, PT, R5, -0x7f, RZ ;  /* 0xffffff8105057810 */ /* 0x000fe20007ffe0ff */
[----:B------:R-:W-:-:S03]  /*2c50*/  UIADD3 UR4, UPT, UPT, UR4, -0x1000000, URZ ;  /* 0xff00000004047890 */ /* 0x000fc6000fffe0ff */
[----:B------:R-:W-:Y:S01]  /*2c60*/  IADD3 R8, PT, PT, R8, -0x2, R5 ;  /* 0xfffffffe08087810 */ /* 0x000fe20007ffe005 */
[----:B------:R-:W-:Y:S02]  /*2c70*/  IMAD R4, R5, -0x800000, R7 ;  /* 0xff80000005047824 */ /* 0x000fe400078e0207 */
        /* <DEDUP_REMOVED lines=11> */
[----:B------:R-:W-:-:S05]  /*2d30*/  IADD3 R12, PT, PT, R7, R8, RZ ;  /* 0x00000008070c7210 */ /* 0x000fca0007ffe0ff */
[----:B------:R-:W-:-:S05]  /*2d40*/  VIADD R5, R12, 0xffffffff ;  /* 0xffffffff0c057836 */ /* 0x000fca0000000000 */
        /* <DEDUP_REMOVED lines=15> */
[----:B------:R-:W-:Y:S02]  /*2e40*/  IADD3 R10, PT, PT, R12, 0x20, RZ ;  /* 0x000000200c0a7810 */ /* 0x000fe40007ffe0ff */
[----:B------:R-:W-:-:S02]  /*2e50*/  LOP3.LUT R7, R7, 0x800000, RZ, 0xfc, !PT ;  /* 0x0080000007077812 */ /* 0x000fc400078efcff */
[----:B------:R-:W-:Y:S02]  /*2e60*/  IADD3 R9, PT, PT, -R12, RZ, RZ ;  /* 0x000000ff0c097210 */ /* 0x000fe40007ffe1ff */
[----:B------:R-:W-:Y:S02]  /*2e70*/  SHF.L.U32 R10, R7, R10, RZ ;  /* 0x0000000a070a7219 */ /* 0x000fe400000006ff */
[----:B------:R-:W-:Y:S02]  /*2e80*/  FSETP.NEU.FTZ.AND P0, PT, R5, R8, PT ;  /* 0x000000080500720b */ /* 0x000fe40003f1d000 */
[----:B------:R-:W-:Y:S02]  /*2e90*/  SEL R8, R9, RZ, P2 ;  /* 0x000000ff09087207 */ /* 0x000fe40001000000 */
[----:B------:R-:W-:Y:S02]  /*2ea0*/  ISETP.NE.AND P1, PT, R10, RZ, P1 ;  /* 0x000000ff0a00720c */ /* 0x000fe40000f25270 */
[----:B------:R-:W-:-:S02]  /*2eb0*/  SHF.R.U32.HI R8, RZ, R8, R7 ;  /* 0x00000008ff087219 */ /* 0x000fc40000011607 */
[----:B------:R-:W-:Y:S02]  /*2ec0*/  PLOP3.LUT P0, PT, P0, P1, PT, 0xf8, 0x8f ;  /* 0x00000000008f781c */ /* 0x000fe40000703f70 */
[----:B------:R-:W-:Y:S02]  /*2ed0*/  SHF.R.U32.HI R10, RZ, 0x1, R8 ;  /* 0x00000001ff0a7819 */ /* 0x000fe40000011608 */
[----:B------:R-:W-:-:S04]  /*2ee0*/  SEL R5, RZ, 0x1, !P0 ;  /* 0x00000001ff057807 */ /* 0x000fc80004000000 */
[----:B------:R-:W-:-:S04]  /*2ef0*/  LOP3.LUT R5, R5, 0x1, R10, 0xf8, !PT ;  /* 0x0000000105057812 */ /* 0x000fc800078ef80a */
[----:B------:R-:W-:-:S05]  /*2f00*/  LOP3.LUT R5, R5, R8, RZ, 0xc0, !PT ;  /* 0x0000000805057212 */ /* 0x000fca00078ec0ff */
[----:B------:R-:W-:-:S05]  /*2f10*/  IMAD.IADD R5, R10, 0x1, R5 ;  /* 0x000000010a057824 */ /* 0x000fca00078e0205 */
[----:B------:R-:W-:Y:S01]  /*2f20*/  LOP3.LUT R4, R5, R4, RZ, 0xfc, !PT ;  /* 0x0000000405047212 */ /* 0x000fe200078efcff */
[----:B------:R-:W-:Y:S06]  /*2f30*/  BRA `(.L_x_87) ;  /* 0x0000000000347947 */ /* 0x000fec0003800000 */
.L_x_86:
[----:B------:R-:W-:-:S04]  /*2f40*/  LOP3.LUT R4, R4, 0x80000000, RZ, 0xc0, !PT ;  /* 0x8000000004047812 */ /* 0x000fc800078ec0ff */
[----:B------:R-:W-:Y:S01]  /*2f50*/  LOP3.LUT R4, R4, 0x7f800000, RZ, 0xfc, !PT ;  /* 0x7f80000004047812 */ /* 0x000fe200078efcff */
[----:B------:R-:W-:Y:S06]  /*2f60*/  BRA `(.L_x_87) ;  /* 0x0000000000287947 */ /* 0x000fec0003800000 */
.L_x_85:
[----:B------:R-:W-:Y:S01]  /*2f70*/  LEA R4, R8, R4, 0x17 ;  /* 0x0000000408047211 */ /* 0x000fe200078eb8ff */
[----:B------:R-:W-:Y:S06]  /*2f80*/  BRA `(.L_x_87) ;  /* 0x0000000000207947 */ /* 0x000fec0003800000 */
.L_x_84:
[----:B------:R-:W-:-:S04]  /*2f90*/  LOP3.LUT R4, R8, 0x80000000, R7, 0x48, !PT ;  /* 0x8000000008047812 */ /* 0x000fc800078e4807 */
[----:B------:R-:W-:Y:S01]  /*2fa0*/  LOP3.LUT R4, R4, 0x7f800000, RZ, 0xfc, !PT ;  /* 0x7f80000004047812 */ /* 0x000fe200078efcff */
[----:B------:R-:W-:Y:S06]  /*2fb0*/  BRA `(.L_x_87) ;  /* 0x0000000000147947 */ /* 0x000fec0003800000 */
.L_x_83:
[----:B------:R-:W-:Y:S01]  /*2fc0*/  LOP3.LUT R4, R8, 0x80000000, R7, 0x48, !PT ;  /* 0x8000000008047812 */ /* 0x000fe200078e4807 */
[----:B------:R-:W-:Y:S06]  /*2fd0*/  BRA `(.L_x_87) ;  /* 0x00000000000c7947 */ /* 0x000fec0003800000 */
.L_x_82:
[----:B------:R-:W0:Y:S01]  /*2fe0*/  MUFU.RSQ R4, -QNAN ;  /* 0xffc0000000047908 */ /* 0x000e220000001400 */
[----:B------:R-:W-:Y:S05]  /*2ff0*/  BRA `(.L_x_87) ;  /* 0x0000000000047947 */ /* 0x000fea0003800000 */
.L_x_81:
[----:B------:R-:W-:-:S07]  /*3000*/  FADD.FTZ R4, R4, 6 ;  /* 0x40c0000004047421 */ /* 0x000fce0000010000 */
.L_x_87:
[----:B------:R-:W-:-:S04]  /*3010*/  HFMA2 R7, -RZ, RZ, 0, 0 ;  /* 0x00000000ff077431 */ /* 0x000fc800000001ff */
[----:B0-----:R-:W-:Y:S05]  /*3020*/  RET.REL.NODEC R6 `(ttm_squeeze_batch_f32) ;  /* 0xffffffcc06f47950 */ /* 0x001fea0003c3ffff */
.L_x_88:
        /* <DEDUP_REMOVED lines=13> */
.L_x_92:


//--------------------- .nv.shared.ttm_squeeze_many_series_one_param_f32 --------------------------
	.section	.nv.shared.ttm_squeeze_many_series_one_param_f32,"aw",@nobits
	.sectionflags	@""
	.align	16
	.zero		1024


//--------------------- .nv.shared.reserved.0     --------------------------
	.section	.nv.shared.reserved.0,"aw",@nobits
	.weak		__nv_reservedSMEM_offset_0_alias
	.size		__nv_reservedSMEM_offset_0_alias, 0, 64
	.other		__nv_reservedSMEM_offset_0_alias,@"STO_CUDA_RESERVED_SHARED STV_DEFAULT"
__nv_reservedSMEM_offset_0_alias:
	.zero		0
	.zero		64


//--------------------- .nv.shared.ttm_squeeze_batch_f32 --------------------------
	.section	.nv.shared.ttm_squeeze_batch_f32,"aw",@nobits
	.sectionflags	@""
	.align	16
	.zero		1024


//--------------------- .nv.constant0.ttm_squeeze_many_series_one_param_f32 --------------------------
	.section	.nv.constant0.ttm_squeeze_many_series_one_param_f32,"a",@progbits
	.sectionflags	@""
	.align	4
.nv.constant0.ttm_squeeze_many_series_one_param_f32:
	.zero		976


//--------------------- .nv.constant0.ttm_squeeze_batch_f32 --------------------------
	.section	.nv.constant0.ttm_squeeze_batch_f32,"a",@progbits
	.sectionflags	@""
	.align	4
.nv.constant0.ttm_squeeze_batch_f32:
	.zero		992


//--------------------- SYMBOLS --------------------------

	.type		.nv.reservedSmem.offset0,@object
	.size		.nv.reservedSmem.offset0,0x4
	.type		.nv.reservedSmem.cap,@object
	.size		.nv.reservedSmem.cap,0x4
